//
// Generated by NVIDIA NVVM Compiler
//
// Compiler Build ID: CL-36424714
// Cuda compilation tools, release 13.0, V13.0.88
// Based on NVVM 20.0.0
//

.version 9.0
.target sm_100
.address_size 64

	// .globl	_Z28matrix_multiplication_kernelPKfS0_Pfiii
.extern .shared .align 16 .b8 shmem_raw[];

.visible .entry _Z28matrix_multiplication_kernelPKfS0_Pfiii(
	.param .u64 .ptr .align 1 _Z28matrix_multiplication_kernelPKfS0_Pfiii_param_0,
	.param .u64 .ptr .align 1 _Z28matrix_multiplication_kernelPKfS0_Pfiii_param_1,
	.param .u64 .ptr .align 1 _Z28matrix_multiplication_kernelPKfS0_Pfiii_param_2,
	.param .u32 _Z28matrix_multiplication_kernelPKfS0_Pfiii_param_3,
	.param .u32 _Z28matrix_multiplication_kernelPKfS0_Pfiii_param_4,
	.param .u32 _Z28matrix_multiplication_kernelPKfS0_Pfiii_param_5
)
{
	.reg .pred 	%p<203>;
	.reg .b32 	%r<107>;
	.reg .b32 	%f<901>;
	.reg .b64 	%rd<65>;

	ld.param.u64 	%rd14, [_Z28matrix_multiplication_kernelPKfS0_Pfiii_param_0];
	ld.param.u64 	%rd15, [_Z28matrix_multiplication_kernelPKfS0_Pfiii_param_1];
	ld.param.u64 	%rd16, [_Z28matrix_multiplication_kernelPKfS0_Pfiii_param_2];
	ld.param.u32 	%r49, [_Z28matrix_multiplication_kernelPKfS0_Pfiii_param_3];
	ld.param.u32 	%r50, [_Z28matrix_multiplication_kernelPKfS0_Pfiii_param_4];
	ld.param.u32 	%r51, [_Z28matrix_multiplication_kernelPKfS0_Pfiii_param_5];
	cvta.to.global.u64 	%rd1, %rd16;
	mov.u32 	%r1, %tid.x;
	shr.u32 	%r52, %r1, 1;
	and.b32  	%r2, %r52, 504;
	shl.b32 	%r53, %r1, 3;
	and.b32  	%r3, %r53, 120;
	mov.u32 	%r54, %ctaid.y;
	shl.b32 	%r4, %r54, 7;
	setp.lt.s32 	%p1, %r50, 1;
	mov.f32 	%f837, 0f00000000;
	mov.f32 	%f838, %f837;
	mov.f32 	%f839, %f837;
	mov.f32 	%f840, %f837;
	mov.f32 	%f841, %f837;
	mov.f32 	%f842, %f837;
	mov.f32 	%f843, %f837;
	mov.f32 	%f844, %f837;
	mov.f32 	%f845, %f837;
	mov.f32 	%f846, %f837;
	mov.f32 	%f847, %f837;
	mov.f32 	%f848, %f837;
	mov.f32 	%f849, %f837;
	mov.f32 	%f850, %f837;
	mov.f32 	%f851, %f837;
	mov.f32 	%f852, %f837;
	mov.f32 	%f853, %f837;
	mov.f32 	%f854, %f837;
	mov.f32 	%f855, %f837;
	mov.f32 	%f856, %f837;
	mov.f32 	%f857, %f837;
	mov.f32 	%f858, %f837;
	mov.f32 	%f859, %f837;
	mov.f32 	%f860, %f837;
	mov.f32 	%f861, %f837;
	mov.f32 	%f862, %f837;
	mov.f32 	%f863, %f837;
	mov.f32 	%f864, %f837;
	mov.f32 	%f865, %f837;
	mov.f32 	%f866, %f837;
	mov.f32 	%f867, %f837;
	mov.f32 	%f868, %f837;
	mov.f32 	%f869, %f837;
	mov.f32 	%f870, %f837;
	mov.f32 	%f871, %f837;
	mov.f32 	%f872, %f837;
	mov.f32 	%f873, %f837;
	mov.f32 	%f874, %f837;
	mov.f32 	%f875, %f837;
	mov.f32 	%f876, %f837;
	mov.f32 	%f877, %f837;
	mov.f32 	%f878, %f837;
	mov.f32 	%f879, %f837;
	mov.f32 	%f880, %f837;
	mov.f32 	%f881, %f837;
	mov.f32 	%f882, %f837;
	mov.f32 	%f883, %f837;
	mov.f32 	%f884, %f837;
	mov.f32 	%f885, %f837;
	mov.f32 	%f886, %f837;
	mov.f32 	%f887, %f837;
	mov.f32 	%f888, %f837;
	mov.f32 	%f889, %f837;
	mov.f32 	%f890, %f837;
	mov.f32 	%f891, %f837;
	mov.f32 	%f892, %f837;
	mov.f32 	%f893, %f837;
	mov.f32 	%f894, %f837;
	mov.f32 	%f895, %f837;
	mov.f32 	%f896, %f837;
	mov.f32 	%f897, %f837;
	mov.f32 	%f898, %f837;
	mov.f32 	%f899, %f837;
	mov.f32 	%f900, %f837;
	@%p1 bra 	$L__BB0_13;
	mov.u32 	%r56, %ctaid.x;
	shl.b32 	%r57, %r56, 7;
	and.b32  	%r5, %r1, 7;
	and.b32  	%r6, %r1, 127;
	or.b32  	%r7, %r6, %r57;
	shl.b32 	%r58, %r3, 2;
	mov.u32 	%r59, shmem_raw;
	add.s32 	%r60, %r59, %r58;
	add.s32 	%r8, %r60, 4096;
	shr.u32 	%r61, %r1, 3;
	mad.lo.s32 	%r9, %r50, %r61, %r5;
	shl.b32 	%r10, %r50, 5;
	cvt.s64.s32 	%rd17, %r50;
	cvt.u64.u32 	%rd18, %r4;
	mul.lo.s64 	%rd2, %rd17, %rd18;
	cvta.to.global.u64 	%rd3, %rd15;
	cvta.to.global.u64 	%rd4, %rd14;
	mov.b32 	%r102, 0;
	mov.f32 	%f837, 0f00000000;
$L__BB0_2:
	shr.u32 	%r62, %r1, 3;
	add.s32 	%r103, %r62, %r4;
	add.s32 	%r13, %r5, %r102;
	add.s32 	%r104, %r9, %r102;
	mov.u32 	%r105, %r1;
$L__BB0_3:
	setp.ge.s32 	%p2, %r13, %r50;
	setp.ge.s32 	%p3, %r103, %r49;
	or.pred  	%p4, %p3, %p2;
	@%p4 bra 	$L__BB0_5;
	cvt.s64.s32 	%rd19, %r104;
	add.s64 	%rd20, %rd2, %rd19;
	shl.b64 	%rd21, %rd20, 2;
	add.s64 	%rd22, %rd4, %rd21;
	ld.global.f32 	%f195, [%rd22];
	and.b32  	%r69, %r105, 1016;
	or.b32  	%r70, %r69, %r5;
	shl.b32 	%r71, %r70, 2;
	mov.u32 	%r72, shmem_raw;
	add.s32 	%r73, %r72, %r71;
	st.shared.f32 	[%r73], %f195;
	bra.uni 	$L__BB0_6;
$L__BB0_5:
	and.b32  	%r63, %r105, 1016;
	or.b32  	%r64, %r63, %r5;
	shl.b32 	%r65, %r64, 2;
	mov.u32 	%r66, shmem_raw;
	add.s32 	%r67, %r66, %r65;
	mov.b32 	%r68, 0;
	st.shared.u32 	[%r67], %r68;
$L__BB0_6:
	add.s32 	%r18, %r105, 256;
	add.s32 	%r104, %r104, %r10;
	add.s32 	%r103, %r103, 32;
	setp.lt.u32 	%p5, %r105, 768;
	mov.u32 	%r105, %r18;
	@%p5 bra 	$L__BB0_3;
	mov.u32 	%r106, %r1;
$L__BB0_8:
	setp.ge.s32 	%p6, %r7, %r51;
	shr.u32 	%r75, %r106, 7;
	add.s32 	%r22, %r75, %r102;
	setp.ge.s32 	%p7, %r22, %r50;
	or.pred  	%p8, %p7, %p6;
	@%p8 bra 	$L__BB0_10;
	mad.lo.s32 	%r82, %r22, %r51, %r7;
	mul.wide.s32 	%rd23, %r82, 4;
	add.s64 	%rd24, %rd3, %rd23;
	ld.global.f32 	%f196, [%rd24];
	and.b32  	%r83, %r106, 896;
	or.b32  	%r84, %r83, %r6;
	shl.b32 	%r85, %r84, 2;
	mov.u32 	%r86, shmem_raw;
	add.s32 	%r87, %r86, %r85;
	st.shared.f32 	[%r87+4096], %f196;
	bra.uni 	$L__BB0_11;
$L__BB0_10:
	and.b32  	%r76, %r106, 896;
	or.b32  	%r77, %r76, %r6;
	shl.b32 	%r78, %r77, 2;
	mov.u32 	%r79, shmem_raw;
	add.s32 	%r80, %r79, %r78;
	mov.b32 	%r81, 0;
	st.shared.u32 	[%r80+4096], %r81;
$L__BB0_11:
	add.s32 	%r23, %r106, 256;
	setp.lt.u32 	%p9, %r106, 768;
	mov.u32 	%r106, %r23;
	@%p9 bra 	$L__BB0_8;
	bar.sync 	0;
	shl.b32 	%r88, %r2, 5;
	mov.u32 	%r89, shmem_raw;
	add.s32 	%r90, %r89, %r88;
	ld.shared.v4.f32 	{%f197, %f198, %f199, %f200}, [%r90];
	ld.shared.v4.f32 	{%f201, %f202, %f203, %f204}, [%r90+32];
	ld.shared.v4.f32 	{%f205, %f206, %f207, %f208}, [%r90+64];
	ld.shared.v4.f32 	{%f209, %f210, %f211, %f212}, [%r90+96];
	ld.shared.v4.f32 	{%f213, %f214, %f215, %f216}, [%r90+128];
	ld.shared.v4.f32 	{%f217, %f218, %f219, %f220}, [%r90+160];
	ld.shared.v4.f32 	{%f221, %f222, %f223, %f224}, [%r90+192];
	ld.shared.v4.f32 	{%f225, %f226, %f227, %f228}, [%r90+224];
	ld.shared.v4.f32 	{%f229, %f230, %f231, %f232}, [%r8];
	ld.shared.v4.f32 	{%f233, %f234, %f235, %f236}, [%r8+16];
	fma.rn.f32 	%f237, %f197, %f229, %f900;
	fma.rn.f32 	%f238, %f197, %f230, %f899;
	fma.rn.f32 	%f239, %f197, %f231, %f898;
	fma.rn.f32 	%f240, %f197, %f232, %f897;
	fma.rn.f32 	%f241, %f197, %f233, %f896;
	fma.rn.f32 	%f242, %f197, %f234, %f895;
	fma.rn.f32 	%f243, %f197, %f235, %f894;
	fma.rn.f32 	%f244, %f197, %f236, %f893;
	fma.rn.f32 	%f245, %f201, %f229, %f892;
	fma.rn.f32 	%f246, %f201, %f230, %f891;
	fma.rn.f32 	%f247, %f201, %f231, %f890;
	fma.rn.f32 	%f248, %f201, %f232, %f889;
	fma.rn.f32 	%f249, %f201, %f233, %f888;
	fma.rn.f32 	%f250, %f201, %f234, %f887;
	fma.rn.f32 	%f251, %f201, %f235, %f886;
	fma.rn.f32 	%f252, %f201, %f236, %f885;
	fma.rn.f32 	%f253, %f205, %f229, %f884;
	fma.rn.f32 	%f254, %f205, %f230, %f883;
	fma.rn.f32 	%f255, %f205, %f231, %f882;
	fma.rn.f32 	%f256, %f205, %f232, %f881;
	fma.rn.f32 	%f257, %f205, %f233, %f880;
	fma.rn.f32 	%f258, %f205, %f234, %f879;
	fma.rn.f32 	%f259, %f205, %f235, %f878;
	fma.rn.f32 	%f260, %f205, %f236, %f877;
	fma.rn.f32 	%f261, %f209, %f229, %f876;
	fma.rn.f32 	%f262, %f209, %f230, %f875;
	fma.rn.f32 	%f263, %f209, %f231, %f874;
	fma.rn.f32 	%f264, %f209, %f232, %f873;
	fma.rn.f32 	%f265, %f209, %f233, %f872;
	fma.rn.f32 	%f266, %f209, %f234, %f871;
	fma.rn.f32 	%f267, %f209, %f235, %f870;
	fma.rn.f32 	%f268, %f209, %f236, %f869;
	fma.rn.f32 	%f269, %f213, %f229, %f868;
	fma.rn.f32 	%f270, %f213, %f230, %f867;
	fma.rn.f32 	%f271, %f213, %f231, %f866;
	fma.rn.f32 	%f272, %f213, %f232, %f865;
	fma.rn.f32 	%f273, %f213, %f233, %f864;
	fma.rn.f32 	%f274, %f213, %f234, %f863;
	fma.rn.f32 	%f275, %f213, %f235, %f862;
	fma.rn.f32 	%f276, %f213, %f236, %f861;
	fma.rn.f32 	%f277, %f217, %f229, %f860;
	fma.rn.f32 	%f278, %f217, %f230, %f859;
	fma.rn.f32 	%f279, %f217, %f231, %f858;
	fma.rn.f32 	%f280, %f217, %f232, %f857;
	fma.rn.f32 	%f281, %f217, %f233, %f856;
	fma.rn.f32 	%f282, %f217, %f234, %f855;
	fma.rn.f32 	%f283, %f217, %f235, %f854;
	fma.rn.f32 	%f284, %f217, %f236, %f853;
	fma.rn.f32 	%f285, %f221, %f229, %f852;
	fma.rn.f32 	%f286, %f221, %f230, %f851;
	fma.rn.f32 	%f287, %f221, %f231, %f850;
	fma.rn.f32 	%f288, %f221, %f232, %f849;
	fma.rn.f32 	%f289, %f221, %f233, %f848;
	fma.rn.f32 	%f290, %f221, %f234, %f847;
	fma.rn.f32 	%f291, %f221, %f235, %f846;
	fma.rn.f32 	%f292, %f221, %f236, %f845;
	fma.rn.f32 	%f293, %f225, %f229, %f844;
	fma.rn.f32 	%f294, %f225, %f230, %f843;
	fma.rn.f32 	%f295, %f225, %f231, %f842;
	fma.rn.f32 	%f296, %f225, %f232, %f841;
	fma.rn.f32 	%f297, %f225, %f233, %f840;
	fma.rn.f32 	%f298, %f225, %f234, %f839;
	fma.rn.f32 	%f299, %f225, %f235, %f838;
	fma.rn.f32 	%f300, %f225, %f236, %f837;
	ld.shared.v4.f32 	{%f301, %f302, %f303, %f304}, [%r8+512];
	ld.shared.v4.f32 	{%f305, %f306, %f307, %f308}, [%r8+528];
	fma.rn.f32 	%f309, %f198, %f301, %f237;
	fma.rn.f32 	%f310, %f198, %f302, %f238;
	fma.rn.f32 	%f311, %f198, %f303, %f239;
	fma.rn.f32 	%f312, %f198, %f304, %f240;
	fma.rn.f32 	%f313, %f198, %f305, %f241;
	fma.rn.f32 	%f314, %f198, %f306, %f242;
	fma.rn.f32 	%f315, %f198, %f307, %f243;
	fma.rn.f32 	%f316, %f198, %f308, %f244;
	fma.rn.f32 	%f317, %f202, %f301, %f245;
	fma.rn.f32 	%f318, %f202, %f302, %f246;
	fma.rn.f32 	%f319, %f202, %f303, %f247;
	fma.rn.f32 	%f320, %f202, %f304, %f248;
	fma.rn.f32 	%f321, %f202, %f305, %f249;
	fma.rn.f32 	%f322, %f202, %f306, %f250;
	fma.rn.f32 	%f323, %f202, %f307, %f251;
	fma.rn.f32 	%f324, %f202, %f308, %f252;
	fma.rn.f32 	%f325, %f206, %f301, %f253;
	fma.rn.f32 	%f326, %f206, %f302, %f254;
	fma.rn.f32 	%f327, %f206, %f303, %f255;
	fma.rn.f32 	%f328, %f206, %f304, %f256;
	fma.rn.f32 	%f329, %f206, %f305, %f257;
	fma.rn.f32 	%f330, %f206, %f306, %f258;
	fma.rn.f32 	%f331, %f206, %f307, %f259;
	fma.rn.f32 	%f332, %f206, %f308, %f260;
	fma.rn.f32 	%f333, %f210, %f301, %f261;
	fma.rn.f32 	%f334, %f210, %f302, %f262;
	fma.rn.f32 	%f335, %f210, %f303, %f263;
	fma.rn.f32 	%f336, %f210, %f304, %f264;
	fma.rn.f32 	%f337, %f210, %f305, %f265;
	fma.rn.f32 	%f338, %f210, %f306, %f266;
	fma.rn.f32 	%f339, %f210, %f307, %f267;
	fma.rn.f32 	%f340, %f210, %f308, %f268;
	fma.rn.f32 	%f341, %f214, %f301, %f269;
	fma.rn.f32 	%f342, %f214, %f302, %f270;
	fma.rn.f32 	%f343, %f214, %f303, %f271;
	fma.rn.f32 	%f344, %f214, %f304, %f272;
	fma.rn.f32 	%f345, %f214, %f305, %f273;
	fma.rn.f32 	%f346, %f214, %f306, %f274;
	fma.rn.f32 	%f347, %f214, %f307, %f275;
	fma.rn.f32 	%f348, %f214, %f308, %f276;
	fma.rn.f32 	%f349, %f218, %f301, %f277;
	fma.rn.f32 	%f350, %f218, %f302, %f278;
	fma.rn.f32 	%f351, %f218, %f303, %f279;
	fma.rn.f32 	%f352, %f218, %f304, %f280;
	fma.rn.f32 	%f353, %f218, %f305, %f281;
	fma.rn.f32 	%f354, %f218, %f306, %f282;
	fma.rn.f32 	%f355, %f218, %f307, %f283;
	fma.rn.f32 	%f356, %f218, %f308, %f284;
	fma.rn.f32 	%f357, %f222, %f301, %f285;
	fma.rn.f32 	%f358, %f222, %f302, %f286;
	fma.rn.f32 	%f359, %f222, %f303, %f287;
	fma.rn.f32 	%f360, %f222, %f304, %f288;
	fma.rn.f32 	%f361, %f222, %f305, %f289;
	fma.rn.f32 	%f362, %f222, %f306, %f290;
	fma.rn.f32 	%f363, %f222, %f307, %f291;
	fma.rn.f32 	%f364, %f222, %f308, %f292;
	fma.rn.f32 	%f365, %f226, %f301, %f293;
	fma.rn.f32 	%f366, %f226, %f302, %f294;
	fma.rn.f32 	%f367, %f226, %f303, %f295;
	fma.rn.f32 	%f368, %f226, %f304, %f296;
	fma.rn.f32 	%f369, %f226, %f305, %f297;
	fma.rn.f32 	%f370, %f226, %f306, %f298;
	fma.rn.f32 	%f371, %f226, %f307, %f299;
	fma.rn.f32 	%f372, %f226, %f308, %f300;
	ld.shared.v4.f32 	{%f373, %f374, %f375, %f376}, [%r8+1024];
	ld.shared.v4.f32 	{%f377, %f378, %f379, %f380}, [%r8+1040];
	fma.rn.f32 	%f381, %f199, %f373, %f309;
	fma.rn.f32 	%f382, %f199, %f374, %f310;
	fma.rn.f32 	%f383, %f199, %f375, %f311;
	fma.rn.f32 	%f384, %f199, %f376, %f312;
	fma.rn.f32 	%f385, %f199, %f377, %f313;
	fma.rn.f32 	%f386, %f199, %f378, %f314;
	fma.rn.f32 	%f387, %f199, %f379, %f315;
	fma.rn.f32 	%f388, %f199, %f380, %f316;
	fma.rn.f32 	%f389, %f203, %f373, %f317;
	fma.rn.f32 	%f390, %f203, %f374, %f318;
	fma.rn.f32 	%f391, %f203, %f375, %f319;
	fma.rn.f32 	%f392, %f203, %f376, %f320;
	fma.rn.f32 	%f393, %f203, %f377, %f321;
	fma.rn.f32 	%f394, %f203, %f378, %f322;
	fma.rn.f32 	%f395, %f203, %f379, %f323;
	fma.rn.f32 	%f396, %f203, %f380, %f324;
	fma.rn.f32 	%f397, %f207, %f373, %f325;
	fma.rn.f32 	%f398, %f207, %f374, %f326;
	fma.rn.f32 	%f399, %f207, %f375, %f327;
	fma.rn.f32 	%f400, %f207, %f376, %f328;
	fma.rn.f32 	%f401, %f207, %f377, %f329;
	fma.rn.f32 	%f402, %f207, %f378, %f330;
	fma.rn.f32 	%f403, %f207, %f379, %f331;
	fma.rn.f32 	%f404, %f207, %f380, %f332;
	fma.rn.f32 	%f405, %f211, %f373, %f333;
	fma.rn.f32 	%f406, %f211, %f374, %f334;
	fma.rn.f32 	%f407, %f211, %f375, %f335;
	fma.rn.f32 	%f408, %f211, %f376, %f336;
	fma.rn.f32 	%f409, %f211, %f377, %f337;
	fma.rn.f32 	%f410, %f211, %f378, %f338;
	fma.rn.f32 	%f411, %f211, %f379, %f339;
	fma.rn.f32 	%f412, %f211, %f380, %f340;
	fma.rn.f32 	%f413, %f215, %f373, %f341;
	fma.rn.f32 	%f414, %f215, %f374, %f342;
	fma.rn.f32 	%f415, %f215, %f375, %f343;
	fma.rn.f32 	%f416, %f215, %f376, %f344;
	fma.rn.f32 	%f417, %f215, %f377, %f345;
	fma.rn.f32 	%f418, %f215, %f378, %f346;
	fma.rn.f32 	%f419, %f215, %f379, %f347;
	fma.rn.f32 	%f420, %f215, %f380, %f348;
	fma.rn.f32 	%f421, %f219, %f373, %f349;
	fma.rn.f32 	%f422, %f219, %f374, %f350;
	fma.rn.f32 	%f423, %f219, %f375, %f351;
	fma.rn.f32 	%f424, %f219, %f376, %f352;
	fma.rn.f32 	%f425, %f219, %f377, %f353;
	fma.rn.f32 	%f426, %f219, %f378, %f354;
	fma.rn.f32 	%f427, %f219, %f379, %f355;
	fma.rn.f32 	%f428, %f219, %f380, %f356;
	fma.rn.f32 	%f429, %f223, %f373, %f357;
	fma.rn.f32 	%f430, %f223, %f374, %f358;
	fma.rn.f32 	%f431, %f223, %f375, %f359;
	fma.rn.f32 	%f432, %f223, %f376, %f360;
	fma.rn.f32 	%f433, %f223, %f377, %f361;
	fma.rn.f32 	%f434, %f223, %f378, %f362;
	fma.rn.f32 	%f435, %f223, %f379, %f363;
	fma.rn.f32 	%f436, %f223, %f380, %f364;
	fma.rn.f32 	%f437, %f227, %f373, %f365;
	fma.rn.f32 	%f438, %f227, %f374, %f366;
	fma.rn.f32 	%f439, %f227, %f375, %f367;
	fma.rn.f32 	%f440, %f227, %f376, %f368;
	fma.rn.f32 	%f441, %f227, %f377, %f369;
	fma.rn.f32 	%f442, %f227, %f378, %f370;
	fma.rn.f32 	%f443, %f227, %f379, %f371;
	fma.rn.f32 	%f444, %f227, %f380, %f372;
	ld.shared.v4.f32 	{%f445, %f446, %f447, %f448}, [%r8+1536];
	ld.shared.v4.f32 	{%f449, %f450, %f451, %f452}, [%r8+1552];
	fma.rn.f32 	%f453, %f200, %f445, %f381;
	fma.rn.f32 	%f454, %f200, %f446, %f382;
	fma.rn.f32 	%f455, %f200, %f447, %f383;
	fma.rn.f32 	%f456, %f200, %f448, %f384;
	fma.rn.f32 	%f457, %f200, %f449, %f385;
	fma.rn.f32 	%f458, %f200, %f450, %f386;
	fma.rn.f32 	%f459, %f200, %f451, %f387;
	fma.rn.f32 	%f460, %f200, %f452, %f388;
	fma.rn.f32 	%f461, %f204, %f445, %f389;
	fma.rn.f32 	%f462, %f204, %f446, %f390;
	fma.rn.f32 	%f463, %f204, %f447, %f391;
	fma.rn.f32 	%f464, %f204, %f448, %f392;
	fma.rn.f32 	%f465, %f204, %f449, %f393;
	fma.rn.f32 	%f466, %f204, %f450, %f394;
	fma.rn.f32 	%f467, %f204, %f451, %f395;
	fma.rn.f32 	%f468, %f204, %f452, %f396;
	fma.rn.f32 	%f469, %f208, %f445, %f397;
	fma.rn.f32 	%f470, %f208, %f446, %f398;
	fma.rn.f32 	%f471, %f208, %f447, %f399;
	fma.rn.f32 	%f472, %f208, %f448, %f400;
	fma.rn.f32 	%f473, %f208, %f449, %f401;
	fma.rn.f32 	%f474, %f208, %f450, %f402;
	fma.rn.f32 	%f475, %f208, %f451, %f403;
	fma.rn.f32 	%f476, %f208, %f452, %f404;
	fma.rn.f32 	%f477, %f212, %f445, %f405;
	fma.rn.f32 	%f478, %f212, %f446, %f406;
	fma.rn.f32 	%f479, %f212, %f447, %f407;
	fma.rn.f32 	%f480, %f212, %f448, %f408;
	fma.rn.f32 	%f481, %f212, %f449, %f409;
	fma.rn.f32 	%f482, %f212, %f450, %f410;
	fma.rn.f32 	%f483, %f212, %f451, %f411;
	fma.rn.f32 	%f484, %f212, %f452, %f412;
	fma.rn.f32 	%f485, %f216, %f445, %f413;
	fma.rn.f32 	%f486, %f216, %f446, %f414;
	fma.rn.f32 	%f487, %f216, %f447, %f415;
	fma.rn.f32 	%f488, %f216, %f448, %f416;
	fma.rn.f32 	%f489, %f216, %f449, %f417;
	fma.rn.f32 	%f490, %f216, %f450, %f418;
	fma.rn.f32 	%f491, %f216, %f451, %f419;
	fma.rn.f32 	%f492, %f216, %f452, %f420;
	fma.rn.f32 	%f493, %f220, %f445, %f421;
	fma.rn.f32 	%f494, %f220, %f446, %f422;
	fma.rn.f32 	%f495, %f220, %f447, %f423;
	fma.rn.f32 	%f496, %f220, %f448, %f424;
	fma.rn.f32 	%f497, %f220, %f449, %f425;
	fma.rn.f32 	%f498, %f220, %f450, %f426;
	fma.rn.f32 	%f499, %f220, %f451, %f427;
	fma.rn.f32 	%f500, %f220, %f452, %f428;
	fma.rn.f32 	%f501, %f224, %f445, %f429;
	fma.rn.f32 	%f502, %f224, %f446, %f430;
	fma.rn.f32 	%f503, %f224, %f447, %f431;
	fma.rn.f32 	%f504, %f224, %f448, %f432;
	fma.rn.f32 	%f505, %f224, %f449, %f433;
	fma.rn.f32 	%f506, %f224, %f450, %f434;
	fma.rn.f32 	%f507, %f224, %f451, %f435;
	fma.rn.f32 	%f508, %f224, %f452, %f436;
	fma.rn.f32 	%f509, %f228, %f445, %f437;
	fma.rn.f32 	%f510, %f228, %f446, %f438;
	fma.rn.f32 	%f511, %f228, %f447, %f439;
	fma.rn.f32 	%f512, %f228, %f448, %f440;
	fma.rn.f32 	%f513, %f228, %f449, %f441;
	fma.rn.f32 	%f514, %f228, %f450, %f442;
	fma.rn.f32 	%f515, %f228, %f451, %f443;
	fma.rn.f32 	%f516, %f228, %f452, %f444;
	ld.shared.v4.f32 	{%f517, %f518, %f519, %f520}, [%r90+16];
	ld.shared.v4.f32 	{%f521, %f522, %f523, %f524}, [%r90+48];
	ld.shared.v4.f32 	{%f525, %f526, %f527, %f528}, [%r90+80];
	ld.shared.v4.f32 	{%f529, %f530, %f531, %f532}, [%r90+112];
	ld.shared.v4.f32 	{%f533, %f534, %f535, %f536}, [%r90+144];
	ld.shared.v4.f32 	{%f537, %f538, %f539, %f540}, [%r90+176];
	ld.shared.v4.f32 	{%f541, %f542, %f543, %f544}, [%r90+208];
	ld.shared.v4.f32 	{%f545, %f546, %f547, %f548}, [%r90+240];
	ld.shared.v4.f32 	{%f549, %f550, %f551, %f552}, [%r8+2048];
	ld.shared.v4.f32 	{%f553, %f554, %f555, %f556}, [%r8+2064];
	fma.rn.f32 	%f557, %f517, %f549, %f453;
	fma.rn.f32 	%f558, %f517, %f550, %f454;
	fma.rn.f32 	%f559, %f517, %f551, %f455;
	fma.rn.f32 	%f560, %f517, %f552, %f456;
	fma.rn.f32 	%f561, %f517, %f553, %f457;
	fma.rn.f32 	%f562, %f517, %f554, %f458;
	fma.rn.f32 	%f563, %f517, %f555, %f459;
	fma.rn.f32 	%f564, %f517, %f556, %f460;
	fma.rn.f32 	%f565, %f521, %f549, %f461;
	fma.rn.f32 	%f566, %f521, %f550, %f462;
	fma.rn.f32 	%f567, %f521, %f551, %f463;
	fma.rn.f32 	%f568, %f521, %f552, %f464;
	fma.rn.f32 	%f569, %f521, %f553, %f465;
	fma.rn.f32 	%f570, %f521, %f554, %f466;
	fma.rn.f32 	%f571, %f521, %f555, %f467;
	fma.rn.f32 	%f572, %f521, %f556, %f468;
	fma.rn.f32 	%f573, %f525, %f549, %f469;
	fma.rn.f32 	%f574, %f525, %f550, %f470;
	fma.rn.f32 	%f575, %f525, %f551, %f471;
	fma.rn.f32 	%f576, %f525, %f552, %f472;
	fma.rn.f32 	%f577, %f525, %f553, %f473;
	fma.rn.f32 	%f578, %f525, %f554, %f474;
	fma.rn.f32 	%f579, %f525, %f555, %f475;
	fma.rn.f32 	%f580, %f525, %f556, %f476;
	fma.rn.f32 	%f581, %f529, %f549, %f477;
	fma.rn.f32 	%f582, %f529, %f550, %f478;
	fma.rn.f32 	%f583, %f529, %f551, %f479;
	fma.rn.f32 	%f584, %f529, %f552, %f480;
	fma.rn.f32 	%f585, %f529, %f553, %f481;
	fma.rn.f32 	%f586, %f529, %f554, %f482;
	fma.rn.f32 	%f587, %f529, %f555, %f483;
	fma.rn.f32 	%f588, %f529, %f556, %f484;
	fma.rn.f32 	%f589, %f533, %f549, %f485;
	fma.rn.f32 	%f590, %f533, %f550, %f486;
	fma.rn.f32 	%f591, %f533, %f551, %f487;
	fma.rn.f32 	%f592, %f533, %f552, %f488;
	fma.rn.f32 	%f593, %f533, %f553, %f489;
	fma.rn.f32 	%f594, %f533, %f554, %f490;
	fma.rn.f32 	%f595, %f533, %f555, %f491;
	fma.rn.f32 	%f596, %f533, %f556, %f492;
	fma.rn.f32 	%f597, %f537, %f549, %f493;
	fma.rn.f32 	%f598, %f537, %f550, %f494;
	fma.rn.f32 	%f599, %f537, %f551, %f495;
	fma.rn.f32 	%f600, %f537, %f552, %f496;
	fma.rn.f32 	%f601, %f537, %f553, %f497;
	fma.rn.f32 	%f602, %f537, %f554, %f498;
	fma.rn.f32 	%f603, %f537, %f555, %f499;
	fma.rn.f32 	%f604, %f537, %f556, %f500;
	fma.rn.f32 	%f605, %f541, %f549, %f501;
	fma.rn.f32 	%f606, %f541, %f550, %f502;
	fma.rn.f32 	%f607, %f541, %f551, %f503;
	fma.rn.f32 	%f608, %f541, %f552, %f504;
	fma.rn.f32 	%f609, %f541, %f553, %f505;
	fma.rn.f32 	%f610, %f541, %f554, %f506;
	fma.rn.f32 	%f611, %f541, %f555, %f507;
	fma.rn.f32 	%f612, %f541, %f556, %f508;
	fma.rn.f32 	%f613, %f545, %f549, %f509;
	fma.rn.f32 	%f614, %f545, %f550, %f510;
	fma.rn.f32 	%f615, %f545, %f551, %f511;
	fma.rn.f32 	%f616, %f545, %f552, %f512;
	fma.rn.f32 	%f617, %f545, %f553, %f513;
	fma.rn.f32 	%f618, %f545, %f554, %f514;
	fma.rn.f32 	%f619, %f545, %f555, %f515;
	fma.rn.f32 	%f620, %f545, %f556, %f516;
	ld.shared.v4.f32 	{%f621, %f622, %f623, %f624}, [%r8+2560];
	ld.shared.v4.f32 	{%f625, %f626, %f627, %f628}, [%r8+2576];
	fma.rn.f32 	%f629, %f518, %f621, %f557;
	fma.rn.f32 	%f630, %f518, %f622, %f558;
	fma.rn.f32 	%f631, %f518, %f623, %f559;
	fma.rn.f32 	%f632, %f518, %f624, %f560;
	fma.rn.f32 	%f633, %f518, %f625, %f561;
	fma.rn.f32 	%f634, %f518, %f626, %f562;
	fma.rn.f32 	%f635, %f518, %f627, %f563;
	fma.rn.f32 	%f636, %f518, %f628, %f564;
	fma.rn.f32 	%f637, %f522, %f621, %f565;
	fma.rn.f32 	%f638, %f522, %f622, %f566;
	fma.rn.f32 	%f639, %f522, %f623, %f567;
	fma.rn.f32 	%f640, %f522, %f624, %f568;
	fma.rn.f32 	%f641, %f522, %f625, %f569;
	fma.rn.f32 	%f642, %f522, %f626, %f570;
	fma.rn.f32 	%f643, %f522, %f627, %f571;
	fma.rn.f32 	%f644, %f522, %f628, %f572;
	fma.rn.f32 	%f645, %f526, %f621, %f573;
	fma.rn.f32 	%f646, %f526, %f622, %f574;
	fma.rn.f32 	%f647, %f526, %f623, %f575;
	fma.rn.f32 	%f648, %f526, %f624, %f576;
	fma.rn.f32 	%f649, %f526, %f625, %f577;
	fma.rn.f32 	%f650, %f526, %f626, %f578;
	fma.rn.f32 	%f651, %f526, %f627, %f579;
	fma.rn.f32 	%f652, %f526, %f628, %f580;
	fma.rn.f32 	%f653, %f530, %f621, %f581;
	fma.rn.f32 	%f654, %f530, %f622, %f582;
	fma.rn.f32 	%f655, %f530, %f623, %f583;
	fma.rn.f32 	%f656, %f530, %f624, %f584;
	fma.rn.f32 	%f657, %f530, %f625, %f585;
	fma.rn.f32 	%f658, %f530, %f626, %f586;
	fma.rn.f32 	%f659, %f530, %f627, %f587;
	fma.rn.f32 	%f660, %f530, %f628, %f588;
	fma.rn.f32 	%f661, %f534, %f621, %f589;
	fma.rn.f32 	%f662, %f534, %f622, %f590;
	fma.rn.f32 	%f663, %f534, %f623, %f591;
	fma.rn.f32 	%f664, %f534, %f624, %f592;
	fma.rn.f32 	%f665, %f534, %f625, %f593;
	fma.rn.f32 	%f666, %f534, %f626, %f594;
	fma.rn.f32 	%f667, %f534, %f627, %f595;
	fma.rn.f32 	%f668, %f534, %f628, %f596;
	fma.rn.f32 	%f669, %f538, %f621, %f597;
	fma.rn.f32 	%f670, %f538, %f622, %f598;
	fma.rn.f32 	%f671, %f538, %f623, %f599;
	fma.rn.f32 	%f672, %f538, %f624, %f600;
	fma.rn.f32 	%f673, %f538, %f625, %f601;
	fma.rn.f32 	%f674, %f538, %f626, %f602;
	fma.rn.f32 	%f675, %f538, %f627, %f603;
	fma.rn.f32 	%f676, %f538, %f628, %f604;
	fma.rn.f32 	%f677, %f542, %f621, %f605;
	fma.rn.f32 	%f678, %f542, %f622, %f606;
	fma.rn.f32 	%f679, %f542, %f623, %f607;
	fma.rn.f32 	%f680, %f542, %f624, %f608;
	fma.rn.f32 	%f681, %f542, %f625, %f609;
	fma.rn.f32 	%f682, %f542, %f626, %f610;
	fma.rn.f32 	%f683, %f542, %f627, %f611;
	fma.rn.f32 	%f684, %f542, %f628, %f612;
	fma.rn.f32 	%f685, %f546, %f621, %f613;
	fma.rn.f32 	%f686, %f546, %f622, %f614;
	fma.rn.f32 	%f687, %f546, %f623, %f615;
	fma.rn.f32 	%f688, %f546, %f624, %f616;
	fma.rn.f32 	%f689, %f546, %f625, %f617;
	fma.rn.f32 	%f690, %f546, %f626, %f618;
	fma.rn.f32 	%f691, %f546, %f627, %f619;
	fma.rn.f32 	%f692, %f546, %f628, %f620;
	ld.shared.v4.f32 	{%f693, %f694, %f695, %f696}, [%r8+3072];
	ld.shared.v4.f32 	{%f697, %f698, %f699, %f700}, [%r8+3088];
	fma.rn.f32 	%f701, %f519, %f693, %f629;
	fma.rn.f32 	%f702, %f519, %f694, %f630;
	fma.rn.f32 	%f703, %f519, %f695, %f631;
	fma.rn.f32 	%f704, %f519, %f696, %f632;
	fma.rn.f32 	%f705, %f519, %f697, %f633;
	fma.rn.f32 	%f706, %f519, %f698, %f634;
	fma.rn.f32 	%f707, %f519, %f699, %f635;
	fma.rn.f32 	%f708, %f519, %f700, %f636;
	fma.rn.f32 	%f709, %f523, %f693, %f637;
	fma.rn.f32 	%f710, %f523, %f694, %f638;
	fma.rn.f32 	%f711, %f523, %f695, %f639;
	fma.rn.f32 	%f712, %f523, %f696, %f640;
	fma.rn.f32 	%f713, %f523, %f697, %f641;
	fma.rn.f32 	%f714, %f523, %f698, %f642;
	fma.rn.f32 	%f715, %f523, %f699, %f643;
	fma.rn.f32 	%f716, %f523, %f700, %f644;
	fma.rn.f32 	%f717, %f527, %f693, %f645;
	fma.rn.f32 	%f718, %f527, %f694, %f646;
	fma.rn.f32 	%f719, %f527, %f695, %f647;
	fma.rn.f32 	%f720, %f527, %f696, %f648;
	fma.rn.f32 	%f721, %f527, %f697, %f649;
	fma.rn.f32 	%f722, %f527, %f698, %f650;
	fma.rn.f32 	%f723, %f527, %f699, %f651;
	fma.rn.f32 	%f724, %f527, %f700, %f652;
	fma.rn.f32 	%f725, %f531, %f693, %f653;
	fma.rn.f32 	%f726, %f531, %f694, %f654;
	fma.rn.f32 	%f727, %f531, %f695, %f655;
	fma.rn.f32 	%f728, %f531, %f696, %f656;
	fma.rn.f32 	%f729, %f531, %f697, %f657;
	fma.rn.f32 	%f730, %f531, %f698, %f658;
	fma.rn.f32 	%f731, %f531, %f699, %f659;
	fma.rn.f32 	%f732, %f531, %f700, %f660;
	fma.rn.f32 	%f733, %f535, %f693, %f661;
	fma.rn.f32 	%f734, %f535, %f694, %f662;
	fma.rn.f32 	%f735, %f535, %f695, %f663;
	fma.rn.f32 	%f736, %f535, %f696, %f664;
	fma.rn.f32 	%f737, %f535, %f697, %f665;
	fma.rn.f32 	%f738, %f535, %f698, %f666;
	fma.rn.f32 	%f739, %f535, %f699, %f667;
	fma.rn.f32 	%f740, %f535, %f700, %f668;
	fma.rn.f32 	%f741, %f539, %f693, %f669;
	fma.rn.f32 	%f742, %f539, %f694, %f670;
	fma.rn.f32 	%f743, %f539, %f695, %f671;
	fma.rn.f32 	%f744, %f539, %f696, %f672;
	fma.rn.f32 	%f745, %f539, %f697, %f673;
	fma.rn.f32 	%f746, %f539, %f698, %f674;
	fma.rn.f32 	%f747, %f539, %f699, %f675;
	fma.rn.f32 	%f748, %f539, %f700, %f676;
	fma.rn.f32 	%f749, %f543, %f693, %f677;
	fma.rn.f32 	%f750, %f543, %f694, %f678;
	fma.rn.f32 	%f751, %f543, %f695, %f679;
	fma.rn.f32 	%f752, %f543, %f696, %f680;
	fma.rn.f32 	%f753, %f543, %f697, %f681;
	fma.rn.f32 	%f754, %f543, %f698, %f682;
	fma.rn.f32 	%f755, %f543, %f699, %f683;
	fma.rn.f32 	%f756, %f543, %f700, %f684;
	fma.rn.f32 	%f757, %f547, %f693, %f685;
	fma.rn.f32 	%f758, %f547, %f694, %f686;
	fma.rn.f32 	%f759, %f547, %f695, %f687;
	fma.rn.f32 	%f760, %f547, %f696, %f688;
	fma.rn.f32 	%f761, %f547, %f697, %f689;
	fma.rn.f32 	%f762, %f547, %f698, %f690;
	fma.rn.f32 	%f763, %f547, %f699, %f691;
	fma.rn.f32 	%f764, %f547, %f700, %f692;
	ld.shared.v4.f32 	{%f765, %f766, %f767, %f768}, [%r8+3584];
	ld.shared.v4.f32 	{%f769, %f770, %f771, %f772}, [%r8+3600];
	fma.rn.f32 	%f900, %f520, %f765, %f701;
	fma.rn.f32 	%f899, %f520, %f766, %f702;
	fma.rn.f32 	%f898, %f520, %f767, %f703;
	fma.rn.f32 	%f897, %f520, %f768, %f704;
	fma.rn.f32 	%f896, %f520, %f769, %f705;
	fma.rn.f32 	%f895, %f520, %f770, %f706;
	fma.rn.f32 	%f894, %f520, %f771, %f707;
	fma.rn.f32 	%f893, %f520, %f772, %f708;
	fma.rn.f32 	%f892, %f524, %f765, %f709;
	fma.rn.f32 	%f891, %f524, %f766, %f710;
	fma.rn.f32 	%f890, %f524, %f767, %f711;
	fma.rn.f32 	%f889, %f524, %f768, %f712;
	fma.rn.f32 	%f888, %f524, %f769, %f713;
	fma.rn.f32 	%f887, %f524, %f770, %f714;
	fma.rn.f32 	%f886, %f524, %f771, %f715;
	fma.rn.f32 	%f885, %f524, %f772, %f716;
	fma.rn.f32 	%f884, %f528, %f765, %f717;
	fma.rn.f32 	%f883, %f528, %f766, %f718;
	fma.rn.f32 	%f882, %f528, %f767, %f719;
	fma.rn.f32 	%f881, %f528, %f768, %f720;
	fma.rn.f32 	%f880, %f528, %f769, %f721;
	fma.rn.f32 	%f879, %f528, %f770, %f722;
	fma.rn.f32 	%f878, %f528, %f771, %f723;
	fma.rn.f32 	%f877, %f528, %f772, %f724;
	fma.rn.f32 	%f876, %f532, %f765, %f725;
	fma.rn.f32 	%f875, %f532, %f766, %f726;
	fma.rn.f32 	%f874, %f532, %f767, %f727;
	fma.rn.f32 	%f873, %f532, %f768, %f728;
	fma.rn.f32 	%f872, %f532, %f769, %f729;
	fma.rn.f32 	%f871, %f532, %f770, %f730;
	fma.rn.f32 	%f870, %f532, %f771, %f731;
	fma.rn.f32 	%f869, %f532, %f772, %f732;
	fma.rn.f32 	%f868, %f536, %f765, %f733;
	fma.rn.f32 	%f867, %f536, %f766, %f734;
	fma.rn.f32 	%f866, %f536, %f767, %f735;
	fma.rn.f32 	%f865, %f536, %f768, %f736;
	fma.rn.f32 	%f864, %f536, %f769, %f737;
	fma.rn.f32 	%f863, %f536, %f770, %f738;
	fma.rn.f32 	%f862, %f536, %f771, %f739;
	fma.rn.f32 	%f861, %f536, %f772, %f740;
	fma.rn.f32 	%f860, %f540, %f765, %f741;
	fma.rn.f32 	%f859, %f540, %f766, %f742;
	fma.rn.f32 	%f858, %f540, %f767, %f743;
	fma.rn.f32 	%f857, %f540, %f768, %f744;
	fma.rn.f32 	%f856, %f540, %f769, %f745;
	fma.rn.f32 	%f855, %f540, %f770, %f746;
	fma.rn.f32 	%f854, %f540, %f771, %f747;
	fma.rn.f32 	%f853, %f540, %f772, %f748;
	fma.rn.f32 	%f852, %f544, %f765, %f749;
	fma.rn.f32 	%f851, %f544, %f766, %f750;
	fma.rn.f32 	%f850, %f544, %f767, %f751;
	fma.rn.f32 	%f849, %f544, %f768, %f752;
	fma.rn.f32 	%f848, %f544, %f769, %f753;
	fma.rn.f32 	%f847, %f544, %f770, %f754;
	fma.rn.f32 	%f846, %f544, %f771, %f755;
	fma.rn.f32 	%f845, %f544, %f772, %f756;
	fma.rn.f32 	%f844, %f548, %f765, %f757;
	fma.rn.f32 	%f843, %f548, %f766, %f758;
	fma.rn.f32 	%f842, %f548, %f767, %f759;
	fma.rn.f32 	%f841, %f548, %f768, %f760;
	fma.rn.f32 	%f840, %f548, %f769, %f761;
	fma.rn.f32 	%f839, %f548, %f770, %f762;
	fma.rn.f32 	%f838, %f548, %f771, %f763;
	fma.rn.f32 	%f837, %f548, %f772, %f764;
	bar.sync 	0;
	add.s32 	%r102, %r102, 8;
	setp.lt.s32 	%p10, %r102, %r50;
	@%p10 bra 	$L__BB0_2;
$L__BB0_13:
	mov.u32 	%r91, %ctaid.x;
	add.s32 	%r25, %r2, %r4;
	shl.b32 	%r92, %r91, 7;
	or.b32  	%r93, %r3, %r92;
	setp.ge.s32 	%p11, %r25, %r49;
	mul.lo.s32 	%r27, %r25, %r51;
	setp.ge.s32 	%p12, %r93, %r51;
	or.pred  	%p13, %p11, %p12;
	@%p13 bra 	$L__BB0_15;
	add.s32 	%r94, %r93, %r27;
	mul.wide.s32 	%rd25, %r94, 4;
	add.s64 	%rd26, %rd1, %rd25;
	st.global.f32 	[%rd26], %f900;
$L__BB0_15:
	add.s32 	%r28, %r93, 1;
	setp.ge.s32 	%p15, %r28, %r51;
	cvt.s64.s32 	%rd27, %r27;
	cvt.u64.u32 	%rd5, %r93;
	add.s64 	%rd28, %rd5, %rd27;
	shl.b64 	%rd29, %rd28, 2;
	add.s64 	%rd6, %rd1, %rd29;
	or.pred  	%p16, %p11, %p15;
	@%p16 bra 	$L__BB0_17;
	st.global.f32 	[%rd6+4], %f899;
$L__BB0_17:
	add.s32 	%r29, %r93, 2;
	setp.ge.s32 	%p18, %r29, %r51;
	or.pred  	%p19, %p11, %p18;
	@%p19 bra 	$L__BB0_19;
	st.global.f32 	[%rd6+8], %f898;
$L__BB0_19:
	add.s32 	%r30, %r93, 3;
	setp.ge.s32 	%p21, %r30, %r51;
	or.pred  	%p22, %p11, %p21;
	@%p22 bra 	$L__BB0_21;
	st.global.f32 	[%rd6+12], %f897;
$L__BB0_21:
	add.s32 	%r31, %r93, 4;
	setp.ge.s32 	%p24, %r31, %r51;
	or.pred  	%p25, %p11, %p24;
	@%p25 bra 	$L__BB0_23;
	st.global.f32 	[%rd6+16], %f896;
$L__BB0_23:
	add.s32 	%r32, %r93, 5;
	setp.ge.s32 	%p27, %r32, %r51;
	or.pred  	%p28, %p11, %p27;
	@%p28 bra 	$L__BB0_25;
	st.global.f32 	[%rd6+20], %f895;
$L__BB0_25:
	add.s32 	%r33, %r93, 6;
	setp.ge.s32 	%p30, %r33, %r51;
	or.pred  	%p31, %p11, %p30;
	@%p31 bra 	$L__BB0_27;
	st.global.f32 	[%rd6+24], %f894;
$L__BB0_27:
	add.s32 	%r34, %r93, 7;
	setp.ge.s32 	%p33, %r34, %r51;
	or.pred  	%p34, %p11, %p33;
	@%p34 bra 	$L__BB0_29;
	st.global.f32 	[%rd6+28], %f893;
$L__BB0_29:
	add.s32 	%r35, %r25, 1;
	setp.ge.s32 	%p36, %r35, %r49;
	add.s32 	%r36, %r27, %r51;
	or.pred  	%p37, %p36, %p12;
	@%p37 bra 	$L__BB0_31;
	add.s32 	%r95, %r93, %r36;
	mul.wide.s32 	%rd30, %r95, 4;
	add.s64 	%rd31, %rd1, %rd30;
	st.global.f32 	[%rd31], %f892;
$L__BB0_31:
	cvt.s64.s32 	%rd32, %r36;
	add.s64 	%rd33, %rd5, %rd32;
	shl.b64 	%rd34, %rd33, 2;
	add.s64 	%rd7, %rd1, %rd34;
	or.pred  	%p40, %p36, %p15;
	@%p40 bra 	$L__BB0_33;
	st.global.f32 	[%rd7+4], %f891;
$L__BB0_33:
	or.pred  	%p43, %p36, %p18;
	@%p43 bra 	$L__BB0_35;
	st.global.f32 	[%rd7+8], %f890;
$L__BB0_35:
	setp.ge.s32 	%p45, %r30, %r51;
	or.pred  	%p46, %p36, %p45;
	@%p46 bra 	$L__BB0_37;
	st.global.f32 	[%rd7+12], %f889;
$L__BB0_37:
	setp.ge.s32 	%p48, %r31, %r51;
	or.pred  	%p49, %p36, %p48;
	@%p49 bra 	$L__BB0_39;
	st.global.f32 	[%rd7+16], %f888;
$L__BB0_39:
	setp.ge.s32 	%p51, %r32, %r51;
	or.pred  	%p52, %p36, %p51;
	@%p52 bra 	$L__BB0_41;
	st.global.f32 	[%rd7+20], %f887;
$L__BB0_41:
	setp.ge.s32 	%p54, %r33, %r51;
	or.pred  	%p55, %p36, %p54;
	@%p55 bra 	$L__BB0_43;
	st.global.f32 	[%rd7+24], %f886;
$L__BB0_43:
	or.pred  	%p58, %p36, %p33;
	@%p58 bra 	$L__BB0_45;
	st.global.f32 	[%rd7+28], %f885;
$L__BB0_45:
	setp.ge.s32 	%p59, %r93, %r51;
	add.s32 	%r37, %r25, 2;
	setp.ge.s32 	%p60, %r37, %r49;
	add.s32 	%r38, %r36, %r51;
	or.pred  	%p61, %p60, %p59;
	@%p61 bra 	$L__BB0_47;
	add.s32 	%r96, %r93, %r38;
	mul.wide.s32 	%rd35, %r96, 4;
	add.s64 	%rd36, %rd1, %rd35;
	st.global.f32 	[%rd36], %f884;
$L__BB0_47:
	setp.ge.s32 	%p63, %r28, %r51;
	cvt.s64.s32 	%rd37, %r38;
	add.s64 	%rd38, %rd5, %rd37;
	shl.b64 	%rd39, %rd38, 2;
	add.s64 	%rd8, %rd1, %rd39;
	or.pred  	%p64, %p60, %p63;
	@%p64 bra 	$L__BB0_49;
	st.global.f32 	[%rd8+4], %f883;
$L__BB0_49:
	setp.ge.s32 	%p66, %r29, %r51;
	or.pred  	%p67, %p60, %p66;
	@%p67 bra 	$L__BB0_51;
	st.global.f32 	[%rd8+8], %f882;
$L__BB0_51:
	or.pred  	%p70, %p60, %p45;
	@%p70 bra 	$L__BB0_53;
	st.global.f32 	[%rd8+12], %f881;
$L__BB0_53:
	setp.ge.s32 	%p71, %r37, %r49;
	setp.ge.s32 	%p72, %r31, %r51;
	or.pred  	%p73, %p71, %p72;
	@%p73 bra 	$L__BB0_55;
	st.global.f32 	[%rd8+16], %f880;
$L__BB0_55:
	setp.ge.s32 	%p74, %r37, %r49;
	setp.ge.s32 	%p75, %r32, %r51;
	or.pred  	%p76, %p74, %p75;
	@%p76 bra 	$L__BB0_57;
	st.global.f32 	[%rd8+20], %f879;
$L__BB0_57:
	setp.ge.s32 	%p77, %r37, %r49;
	setp.ge.s32 	%p78, %r33, %r51;
	or.pred  	%p79, %p77, %p78;
	@%p79 bra 	$L__BB0_59;
	st.global.f32 	[%rd8+24], %f878;
$L__BB0_59:
	setp.ge.s32 	%p80, %r37, %r49;
	setp.ge.s32 	%p81, %r34, %r51;
	or.pred  	%p82, %p80, %p81;
	@%p82 bra 	$L__BB0_61;
	st.global.f32 	[%rd8+28], %f877;
$L__BB0_61:
	setp.ge.s32 	%p83, %r93, %r51;
	add.s32 	%r39, %r25, 3;
	setp.ge.s32 	%p84, %r39, %r49;
	add.s32 	%r40, %r38, %r51;
	or.pred  	%p85, %p84, %p83;
	@%p85 bra 	$L__BB0_63;
	add.s32 	%r97, %r93, %r40;
	mul.wide.s32 	%rd40, %r97, 4;
	add.s64 	%rd41, %rd1, %rd40;
	st.global.f32 	[%rd41], %f876;
$L__BB0_63:
	setp.ge.s32 	%p86, %r39, %r49;
	setp.ge.s32 	%p87, %r28, %r51;
	cvt.s64.s32 	%rd42, %r40;
	add.s64 	%rd43, %rd5, %rd42;
	shl.b64 	%rd44, %rd43, 2;
	add.s64 	%rd9, %rd1, %rd44;
	or.pred  	%p88, %p86, %p87;
	@%p88 bra 	$L__BB0_65;
	st.global.f32 	[%rd9+4], %f875;
$L__BB0_65:
	setp.ge.s32 	%p89, %r39, %r49;
	setp.ge.s32 	%p90, %r29, %r51;
	or.pred  	%p91, %p89, %p90;
	@%p91 bra 	$L__BB0_67;
	st.global.f32 	[%rd9+8], %f874;
$L__BB0_67:
	setp.ge.s32 	%p92, %r39, %r49;
	setp.ge.s32 	%p93, %r30, %r51;
	or.pred  	%p94, %p92, %p93;
	@%p94 bra 	$L__BB0_69;
	st.global.f32 	[%rd9+12], %f873;
$L__BB0_69:
	setp.ge.s32 	%p95, %r39, %r49;
	setp.ge.s32 	%p96, %r31, %r51;
	or.pred  	%p97, %p95, %p96;
	@%p97 bra 	$L__BB0_71;
	st.global.f32 	[%rd9+16], %f872;
$L__BB0_71:
	setp.ge.s32 	%p98, %r39, %r49;
	setp.ge.s32 	%p99, %r32, %r51;
	or.pred  	%p100, %p98, %p99;
	@%p100 bra 	$L__BB0_73;
	st.global.f32 	[%rd9+20], %f871;
$L__BB0_73:
	setp.ge.s32 	%p101, %r39, %r49;
	setp.ge.s32 	%p102, %r33, %r51;
	or.pred  	%p103, %p101, %p102;
	@%p103 bra 	$L__BB0_75;
	st.global.f32 	[%rd9+24], %f870;
$L__BB0_75:
	setp.ge.s32 	%p104, %r39, %r49;
	setp.ge.s32 	%p105, %r34, %r51;
	or.pred  	%p106, %p104, %p105;
	@%p106 bra 	$L__BB0_77;
	st.global.f32 	[%rd9+28], %f869;
$L__BB0_77:
	setp.ge.s32 	%p107, %r93, %r51;
	add.s32 	%r41, %r25, 4;
	setp.ge.s32 	%p108, %r41, %r49;
	add.s32 	%r42, %r40, %r51;
	or.pred  	%p109, %p108, %p107;
	@%p109 bra 	$L__BB0_79;
	add.s32 	%r98, %r93, %r42;
	mul.wide.s32 	%rd45, %r98, 4;
	add.s64 	%rd46, %rd1, %rd45;
	st.global.f32 	[%rd46], %f868;
$L__BB0_79:
	setp.ge.s32 	%p110, %r41, %r49;
	setp.ge.s32 	%p111, %r28, %r51;
	cvt.s64.s32 	%rd47, %r42;
	add.s64 	%rd48, %rd5, %rd47;
	shl.b64 	%rd49, %rd48, 2;
	add.s64 	%rd10, %rd1, %rd49;
	or.pred  	%p112, %p110, %p111;
	@%p112 bra 	$L__BB0_81;
	st.global.f32 	[%rd10+4], %f867;
$L__BB0_81:
	setp.ge.s32 	%p113, %r41, %r49;
	setp.ge.s32 	%p114, %r29, %r51;
	or.pred  	%p115, %p113, %p114;
	@%p115 bra 	$L__BB0_83;
	st.global.f32 	[%rd10+8], %f866;
$L__BB0_83:
	setp.ge.s32 	%p116, %r41, %r49;
	setp.ge.s32 	%p117, %r30, %r51;
	or.pred  	%p118, %p116, %p117;
	@%p118 bra 	$L__BB0_85;
	st.global.f32 	[%rd10+12], %f865;
$L__BB0_85:
	setp.ge.s32 	%p119, %r41, %r49;
	setp.ge.s32 	%p120, %r31, %r51;
	or.pred  	%p121, %p119, %p120;
	@%p121 bra 	$L__BB0_87;
	st.global.f32 	[%rd10+16], %f864;
$L__BB0_87:
	setp.ge.s32 	%p122, %r41, %r49;
	setp.ge.s32 	%p123, %r32, %r51;
	or.pred  	%p124, %p122, %p123;
	@%p124 bra 	$L__BB0_89;
	st.global.f32 	[%rd10+20], %f863;
$L__BB0_89:
	setp.ge.s32 	%p125, %r41, %r49;
	setp.ge.s32 	%p126, %r33, %r51;
	or.pred  	%p127, %p125, %p126;
	@%p127 bra 	$L__BB0_91;
	st.global.f32 	[%rd10+24], %f862;
$L__BB0_91:
	setp.ge.s32 	%p128, %r41, %r49;
	setp.ge.s32 	%p129, %r34, %r51;
	or.pred  	%p130, %p128, %p129;
	@%p130 bra 	$L__BB0_93;
	st.global.f32 	[%rd10+28], %f861;
$L__BB0_93:
	setp.ge.s32 	%p131, %r93, %r51;
	add.s32 	%r43, %r25, 5;
	setp.ge.s32 	%p132, %r43, %r49;
	add.s32 	%r44, %r42, %r51;
	or.pred  	%p133, %p132, %p131;
	@%p133 bra 	$L__BB0_95;
	add.s32 	%r99, %r93, %r44;
	mul.wide.s32 	%rd50, %r99, 4;
	add.s64 	%rd51, %rd1, %rd50;
	st.global.f32 	[%rd51], %f860;
$L__BB0_95:
	setp.ge.s32 	%p134, %r43, %r49;
	setp.ge.s32 	%p135, %r28, %r51;
	cvt.s64.s32 	%rd52, %r44;
	add.s64 	%rd53, %rd5, %rd52;
	shl.b64 	%rd54, %rd53, 2;
	add.s64 	%rd11, %rd1, %rd54;
	or.pred  	%p136, %p134, %p135;
	@%p136 bra 	$L__BB0_97;
	st.global.f32 	[%rd11+4], %f859;
$L__BB0_97:
	setp.ge.s32 	%p137, %r43, %r49;
	setp.ge.s32 	%p138, %r29, %r51;
	or.pred  	%p139, %p137, %p138;
	@%p139 bra 	$L__BB0_99;
	st.global.f32 	[%rd11+8], %f858;
$L__BB0_99:
	setp.ge.s32 	%p140, %r43, %r49;
	setp.ge.s32 	%p141, %r30, %r51;
	or.pred  	%p142, %p140, %p141;
	@%p142 bra 	$L__BB0_101;
	st.global.f32 	[%rd11+12], %f857;
$L__BB0_101:
	setp.ge.s32 	%p143, %r43, %r49;
	setp.ge.s32 	%p144, %r31, %r51;
	or.pred  	%p145, %p143, %p144;
	@%p145 bra 	$L__BB0_103;
	st.global.f32 	[%rd11+16], %f856;
$L__BB0_103:
	setp.ge.s32 	%p146, %r43, %r49;
	setp.ge.s32 	%p147, %r32, %r51;
	or.pred  	%p148, %p146, %p147;
	@%p148 bra 	$L__BB0_105;
	st.global.f32 	[%rd11+20], %f855;
$L__BB0_105:
	setp.ge.s32 	%p149, %r43, %r49;
	setp.ge.s32 	%p150, %r33, %r51;
	or.pred  	%p151, %p149, %p150;
	@%p151 bra 	$L__BB0_107;
	st.global.f32 	[%rd11+24], %f854;
$L__BB0_107:
	setp.ge.s32 	%p152, %r43, %r49;
	setp.ge.s32 	%p153, %r34, %r51;
	or.pred  	%p154, %p152, %p153;
	@%p154 bra 	$L__BB0_109;
	st.global.f32 	[%rd11+28], %f853;
$L__BB0_109:
	setp.ge.s32 	%p155, %r93, %r51;
	add.s32 	%r45, %r25, 6;
	setp.ge.s32 	%p156, %r45, %r49;
	add.s32 	%r46, %r44, %r51;
	or.pred  	%p157, %p156, %p155;
	@%p157 bra 	$L__BB0_111;
	add.s32 	%r100, %r93, %r46;
	mul.wide.s32 	%rd55, %r100, 4;
	add.s64 	%rd56, %rd1, %rd55;
	st.global.f32 	[%rd56], %f852;
$L__BB0_111:
	setp.ge.s32 	%p158, %r45, %r49;
	setp.ge.s32 	%p159, %r28, %r51;
	cvt.s64.s32 	%rd57, %r46;
	add.s64 	%rd58, %rd5, %rd57;
	shl.b64 	%rd59, %rd58, 2;
	add.s64 	%rd12, %rd1, %rd59;
	or.pred  	%p160, %p158, %p159;
	@%p160 bra 	$L__BB0_113;
	st.global.f32 	[%rd12+4], %f851;
$L__BB0_113:
	setp.ge.s32 	%p161, %r45, %r49;
	setp.ge.s32 	%p162, %r29, %r51;
	or.pred  	%p163, %p161, %p162;
	@%p163 bra 	$L__BB0_115;
	st.global.f32 	[%rd12+8], %f850;
$L__BB0_115:
	setp.ge.s32 	%p164, %r45, %r49;
	setp.ge.s32 	%p165, %r30, %r51;
	or.pred  	%p166, %p164, %p165;
	@%p166 bra 	$L__BB0_117;
	st.global.f32 	[%rd12+12], %f849;
$L__BB0_117:
	setp.ge.s32 	%p167, %r45, %r49;
	setp.ge.s32 	%p168, %r31, %r51;
	or.pred  	%p169, %p167, %p168;
	@%p169 bra 	$L__BB0_119;
	st.global.f32 	[%rd12+16], %f848;
$L__BB0_119:
	setp.ge.s32 	%p170, %r45, %r49;
	setp.ge.s32 	%p171, %r32, %r51;
	or.pred  	%p172, %p170, %p171;
	@%p172 bra 	$L__BB0_121;
	st.global.f32 	[%rd12+20], %f847;
$L__BB0_121:
	setp.ge.s32 	%p173, %r45, %r49;
	setp.ge.s32 	%p174, %r33, %r51;
	or.pred  	%p175, %p173, %p174;
	@%p175 bra 	$L__BB0_123;
	st.global.f32 	[%rd12+24], %f846;
$L__BB0_123:
	setp.ge.s32 	%p176, %r45, %r49;
	setp.ge.s32 	%p177, %r34, %r51;
	or.pred  	%p178, %p176, %p177;
	@%p178 bra 	$L__BB0_125;
	st.global.f32 	[%rd12+28], %f845;
$L__BB0_125:
	setp.ge.s32 	%p179, %r93, %r51;
	add.s32 	%r47, %r25, 7;
	setp.ge.s32 	%p180, %r47, %r49;
	add.s32 	%r48, %r46, %r51;
	or.pred  	%p181, %p180, %p179;
	@%p181 bra 	$L__BB0_127;
	add.s32 	%r101, %r93, %r48;
	mul.wide.s32 	%rd60, %r101, 4;
	add.s64 	%rd61, %rd1, %rd60;
	st.global.f32 	[%rd61], %f844;
$L__BB0_127:
	setp.ge.s32 	%p182, %r47, %r49;
	setp.ge.s32 	%p183, %r28, %r51;
	cvt.s64.s32 	%rd62, %r48;
	add.s64 	%rd63, %rd5, %rd62;
	shl.b64 	%rd64, %rd63, 2;
	add.s64 	%rd13, %rd1, %rd64;
	or.pred  	%p184, %p182, %p183;
	@%p184 bra 	$L__BB0_129;
	st.global.f32 	[%rd13+4], %f843;
$L__BB0_129:
	setp.ge.s32 	%p185, %r47, %r49;
	setp.ge.s32 	%p186, %r29, %r51;
	or.pred  	%p187, %p185, %p186;
	@%p187 bra 	$L__BB0_131;
	st.global.f32 	[%rd13+8], %f842;
$L__BB0_131:
	setp.ge.s32 	%p188, %r47, %r49;
	setp.ge.s32 	%p189, %r30, %r51;
	or.pred  	%p190, %p188, %p189;
	@%p190 bra 	$L__BB0_133;
	st.global.f32 	[%rd13+12], %f841;
$L__BB0_133:
	setp.ge.s32 	%p191, %r47, %r49;
	setp.ge.s32 	%p192, %r31, %r51;
	or.pred  	%p193, %p191, %p192;
	@%p193 bra 	$L__BB0_135;
	st.global.f32 	[%rd13+16], %f840;
$L__BB0_135:
	setp.ge.s32 	%p194, %r47, %r49;
	setp.ge.s32 	%p195, %r32, %r51;
	or.pred  	%p196, %p194, %p195;
	@%p196 bra 	$L__BB0_137;
	st.global.f32 	[%rd13+20], %f839;
$L__BB0_137:
	setp.ge.s32 	%p197, %r47, %r49;
	setp.ge.s32 	%p198, %r33, %r51;
	or.pred  	%p199, %p197, %p198;
	@%p199 bra 	$L__BB0_139;
	st.global.f32 	[%rd13+24], %f838;
$L__BB0_139:
	setp.ge.s32 	%p200, %r47, %r49;
	setp.ge.s32 	%p201, %r34, %r51;
	or.pred  	%p202, %p200, %p201;
	@%p202 bra 	$L__BB0_141;
	st.global.f32 	[%rd13+28], %f837;
$L__BB0_141:
	ret;

}


// ===== COMPILED SASS (sm_100) =====

	.target	sm_100

	.elftype	@"ET_EXEC"


//--------------------- .note.nv.tkinfo           --------------------------
	.section	.note.nv.tkinfo,"",@"SHT_NOTE"
	.sectionflags	@"SHF_NOTE_NV_TKINFO"
	.tkinfo
        /*0018*/ 	.word	0x00000002
        /*0030*/ 	.string	""
        /*0030*/ 	.string	"ptxas"
        /*0030*/ 	.string	"Cuda compilation tools, release 13.0, V13.0.88"
        /*0030*/ 	.string	"Build cuda_13.0.r13.0/compiler.36424714_0"
        /*0030*/ 	.string	"-arch sm_100 -m 64 "



//--------------------- .note.nv.cuinfo           --------------------------
	.section	.note.nv.cuinfo,"",@"SHT_NOTE"
	.sectionflags	@"SHF_NOTE_NV_CUINFO"
        /*0018*/ 	.short	0x0002
        /*001a*/ 	.short	0x0064
        /*001c*/ 	.short	0x0082
	.zero		2


//--------------------- .nv.info                  --------------------------
	.section	.nv.info,"",@"SHT_CUDA_INFO"
	.align	4


	//----- nvinfo : EIATTR_REGCOUNT
	.align		4
        /*0000*/ 	.byte	0x04, 0x2f
        /*0002*/ 	.short	(.L_1 - .L_0)
	.align		4
.L_0:
        /*0004*/ 	.word	index@(_Z28matrix_multiplication_kernelPKfS0_Pfiii)
        /*0008*/ 	.word	0x00000080


	//----- nvinfo : EIATTR_FRAME_SIZE
	.align		4
.L_1:
        /*000c*/ 	.byte	0x04, 0x11
        /*000e*/ 	.short	(.L_3 - .L_2)
	.align		4
.L_2:
        /*0010*/ 	.word	index@(_Z28matrix_multiplication_kernelPKfS0_Pfiii)
        /*0014*/ 	.word	0x00000000


	//----- nvinfo : EIATTR_MIN_STACK_SIZE
	.align		4
.L_3:
        /*0018*/ 	.byte	0x04, 0x12
        /*001a*/ 	.short	(.L_5 - .L_4)
	.align		4
.L_4:
        /*001c*/ 	.word	index@(_Z28matrix_multiplication_kernelPKfS0_Pfiii)
        /*0020*/ 	.word	0x00000000
.L_5:


//--------------------- .nv.compat                --------------------------
	.section	.nv.compat,"",@"SHT_CUDA_COMPAT_INFO"
	.align	4
        /*0000*/ 	.byte	0x02, 0x09, 0x00, 0x00, 0x02, 0x02, 0x01, 0x00, 0x02, 0x05, 0x05, 0x00, 0x03, 0x07, 0x01, 0x01
        /*0010*/ 	.byte	0x02, 0x03, 0x00, 0x00, 0x02, 0x06, 0x01, 0x00, 0x04, 0x0b, 0x08, 0x00, 0x09, 0x00, 0x00, 0x00
        /*0020*/ 	.byte	0x00, 0x00, 0x00, 0x00


//--------------------- .nv.info._Z28matrix_multiplication_kernelPKfS0_Pfiii --------------------------
	.section	.nv.info._Z28matrix_multiplication_kernelPKfS0_Pfiii,"",@"SHT_CUDA_INFO"
	.sectionflags	@""
	.align	4


	//----- nvinfo : EIATTR_CUDA_API_VERSION
	.align		4
        /*0000*/ 	.byte	0x04, 0x37
        /*0002*/ 	.short	(.L_7 - .L_6)
.L_6:
        /*0004*/ 	.word	0x00000082


	//----- nvinfo : EIATTR_KPARAM_INFO
	.align		4
.L_7:
        /*0008*/ 	.byte	0x04, 0x17
        /*000a*/ 	.short	(.L_9 - .L_8)
.L_8:
        /*000c*/ 	.word	0x00000000
        /*0010*/ 	.short	0x0005
        /*0012*/ 	.short	0x0020
        /*0014*/ 	.byte	0x00, 0xf0, 0x11, 0x00


	//----- nvinfo : EIATTR_KPARAM_INFO
	.align		4
.L_9:
        /*0018*/ 	.byte	0x04, 0x17
        /*001a*/ 	.short	(.L_11 - .L_10)
.L_10:
        /*001c*/ 	.word	0x00000000
        /*0020*/ 	.short	0x0004
        /*0022*/ 	.short	0x001c
        /*0024*/ 	.byte	0x00, 0xf0, 0x11, 0x00


	//----- nvinfo : EIATTR_KPARAM_INFO
	.align		4
.L_11:
        /*0028*/ 	.byte	0x04, 0x17
        /*002a*/ 	.short	(.L_13 - .L_12)
.L_12:
        /*002c*/ 	.word	0x00000000
        /*0030*/ 	.short	0x0003
        /*0032*/ 	.short	0x0018
        /*0034*/ 	.byte	0x00, 0xf0, 0x11, 0x00


	//----- nvinfo : EIATTR_KPARAM_INFO
	.align		4
.L_13:
        /*0038*/ 	.byte	0x04, 0x17
        /*003a*/ 	.short	(.L_15 - .L_14)
.L_14:
        /*003c*/ 	.word	0x00000000
        /*0040*/ 	.short	0x0002
        /*0042*/ 	.short	0x0010
        /*0044*/ 	.byte	0x00, 0xf5, 0x21, 0x00


	//----- nvinfo : EIATTR_KPARAM_INFO
	.align		4
.L_15:
        /*0048*/ 	.byte	0x04, 0x17
        /*004a*/ 	.short	(.L_17 - .L_16)
.L_16:
        /*004c*/ 	.word	0x00000000
        /*0050*/ 	.short	0x0001
        /*0052*/ 	.short	0x0008
        /*0054*/ 	.byte	0x00, 0xf5, 0x21, 0x00


	//----- nvinfo : EIATTR_KPARAM_INFO
	.align		4
.L_17:
        /*0058*/ 	.byte	0x04, 0x17
        /*005a*/ 	.short	(.L_19 - .L_18)
.L_18:
        /*005c*/ 	.word	0x00000000
        /*0060*/ 	.short	0x0000
        /*0062*/ 	.short	0x0000
        /*0064*/ 	.byte	0x00, 0xf5, 0x21, 0x00


	//----- nvinfo : EIATTR_SPARSE_MMA_MASK
	.align		4
.L_19:
        /*0068*/ 	.byte	0x03, 0x50
        /*006a*/ 	.short	0x0000


	//----- nvinfo : EIATTR_MAXREG_COUNT
	.align		4
        /*006c*/ 	.byte	0x03, 0x1b
        /*006e*/ 	.short	0x00ff


	//----- nvinfo : EIATTR_NUM_BARRIERS
	.align		4
        /*0070*/ 	.byte	0x02, 0x4c
        /*0072*/ 	.byte	0x01
	.zero		1


	//----- nvinfo : EIATTR_MERCURY_ISA_VERSION
	.align		4
        /*0074*/ 	.byte	0x03, 0x5f
        /*0076*/ 	.short	0x0101


	//----- nvinfo : EIATTR_VRC_CTA_INIT_COUNT
	.align		4
        /*0078*/ 	.byte	0x02, 0x4a
	.zero		1
	.zero		1


	//----- nvinfo : EIATTR_EXIT_INSTR_OFFSETS
	.align		4
        /*007c*/ 	.byte	0x04, 0x1c
        /*007e*/ 	.short	(.L_21 - .L_20)


	//   ....[0]....
.L_20:
        /*0080*/ 	.word	0x000038b0


	//   ....[1]....
        /*0084*/ 	.word	0x000038d0


	//----- nvinfo : EIATTR_CRS_STACK_SIZE
	.align		4
.L_21:
        /*0088*/ 	.byte	0x04, 0x1e
        /*008a*/ 	.short	(.L_23 - .L_22)
.L_22:
        /*008c*/ 	.word	0x00000000


	//----- nvinfo : EIATTR_CBANK_PARAM_SIZE
	.align		4
.L_23:
        /*0090*/ 	.byte	0x03, 0x19
        /*0092*/ 	.short	0x0024


	//----- nvinfo : EIATTR_PARAM_CBANK
	.align		4
        /*0094*/ 	.byte	0x04, 0x0a
        /*0096*/ 	.short	(.L_25 - .L_24)
	.align		4
.L_24:
        /*0098*/ 	.word	index@(.nv.constant0._Z28matrix_multiplication_kernelPKfS0_Pfiii)
        /*009c*/ 	.short	0x0380
        /*009e*/ 	.short	0x0024


	//----- nvinfo : EIATTR_SW_WAR
	.align		4
.L_25:
        /*00a0*/ 	.byte	0x04, 0x36
        /*00a2*/ 	.short	(.L_27 - .L_26)
.L_26:
        /*00a4*/ 	.word	0x00000008
.L_27:


//--------------------- .nv.callgraph             --------------------------
	.section	.nv.callgraph,"",@"SHT_CUDA_CALLGRAPH"
	.align	4
	.sectionentsize	8
	.align		4
        /*0000*/ 	.word	0x00000000
	.align		4
        /*0004*/ 	.word	0xffffffff
	.align		4
        /*0008*/ 	.word	0x00000000
	.align		4
        /*000c*/ 	.word	0xfffffffe
	.align		4
        /*0010*/ 	.word	0x00000000
	.align		4
        /*0014*/ 	.word	0xfffffffd
	.align		4
        /*0018*/ 	.word	0x00000000
	.align		4
        /*001c*/ 	.word	0xfffffffc


//--------------------- .text._Z28matrix_multiplication_kernelPKfS0_Pfiii --------------------------
	.section	.text._Z28matrix_multiplication_kernelPKfS0_Pfiii,"ax",@progbits
	.align	128
        .global         _Z28matrix_multiplication_kernelPKfS0_Pfiii
        .type           _Z28matrix_multiplication_kernelPKfS0_Pfiii,@function
        .size           _Z28matrix_multiplication_kernelPKfS0_Pfiii,(.L_x_7 - _Z28matrix_multiplication_kernelPKfS0_Pfiii)
        .other          _Z28matrix_multiplication_kernelPKfS0_Pfiii,@"STO_CUDA_ENTRY STV_DEFAULT"
_Z28matrix_multiplication_kernelPKfS0_Pfiii:
.text._Z28matrix_multiplication_kernelPKfS0_Pfiii:
[----:B------:R-:W-:Y:S01]  /*0000*/  LDC R1, c[0x0][0x37c] ;  /* 0x0000df00ff017b82 */ /* 0x000fe20000000800 */
[----:B------:R-:W0:Y:S01]  /*0010*/  S2R R0, SR_TID.X ;  /* 0x0000000000007919 */ /* 0x000e220000002100 */
[----:B------:R-:W1:Y:S06]  /*0020*/  LDCU UR8, c[0x0][0x39c] ;  /* 0x00007380ff0877ac */ /* 0x000e6c0008000800 */
[----:B------:R-:W2:Y:S01]  /*0030*/  S2UR UR5, SR_CTAID.Y ;  /* 0x00000000000579c3 */ /* 0x000ea20000002600 */
[----:B------:R-:W-:Y:S01]  /*0040*/  HFMA2 R89, -RZ, RZ, 0, 0 ;  /* 0x00000000ff597431 */ /* 0x000fe200000001ff */
[----:B------:R-:W-:Y:S01]  /*0050*/  CS2R R108, SRZ ;  /* 0x00000000006c7805 */ /* 0x000fe2000001ff00 */
[----:B------:R-:W-:Y:S01]  /*0060*/  HFMA2 R122, -RZ, RZ, 0, 0 ;  /* 0x00000000ff7a7431 */ /* 0x000fe200000001ff */
[----:B------:R-:W-:Y:S01]  /*0070*/  CS2R R90, SRZ ;  /* 0x00000000005a7805 */ /* 0x000fe2000001ff00 */
[----:B------:R-:W-:Y:S01]  /*0080*/  HFMA2 R57, -RZ, RZ, 0, 0 ;  /* 0x00000000ff397431 */ /* 0x000fe200000001ff */
[----:B------:R-:W-:-:S02]  /*0090*/  CS2R R84, SRZ ;  /* 0x0000000000547805 */ /* 0x000fc4000001ff00 */
[----:B------:R-:W-:Y:S02]  /*00a0*/  CS2R R70, SRZ ;  /* 0x0000000000467805 */ /* 0x000fe4000001ff00 */
[----:B------:R-:W-:Y:S02]  /*00b0*/  CS2R R16, SRZ ;  /* 0x0000000000107805 */ /* 0x000fe4000001ff00 */
[----:B------:R-:W-:Y:S02]  /*00c0*/  CS2R R106, SRZ ;  /* 0x00000000006a7805 */ /* 0x000fe4000001ff00 */
[----:B------:R-:W-:Y:S02]  /*00d0*/  CS2R R104, SRZ ;  /* 0x0000000000687805 */ /* 0x000fe4000001ff00 */
[----:B------:R-:W-:Y:S02]  /*00e0*/  CS2R R86, SRZ ;  /* 0x0000000000567805 */ /* 0x000fe4000001ff00 */
[----:B------:R-:W-:-:S02]  /*00f0*/  CS2R R22, SRZ ;  /* 0x0000000000167805 */ /* 0x000fc4000001ff00 */
[----:B------:R-:W-:Y:S02]  /*0100*/  CS2R R20, SRZ ;  /* 0x0000000000147805 */ /* 0x000fe4000001ff00 */
[----:B------:R-:W-:Y:S02]  /*0110*/  CS2R R10, SRZ ;  /* 0x00000000000a7805 */ /* 0x000fe4000001ff00 */
[----:B------:R-:W-:Y:S02]  /*0120*/  CS2R R8, SRZ ;  /* 0x0000000000087805 */ /* 0x000fe4000001ff00 */
[----:B------:R-:W-:Y:S01]  /*0130*/  CS2R R82, SRZ ;  /* 0x0000000000527805 */ /* 0x000fe2000001ff00 */
[----:B-1----:R-:W-:Y:S01]  /*0140*/  UISETP.GE.AND UP0, UPT, UR8, 0x1, UPT ;  /* 0x000000010800788c */ /* 0x002fe2000bf06270 */
[----:B------:R-:W-:Y:S02]  /*0150*/  CS2R R80, SRZ ;  /* 0x0000000000507805 */ /* 0x000fe4000001ff00 */
        /* <DEDUP_REMOVED lines=10> */
[----:B------:R-:W-:Y:S02]  /*0200*/  CS2R R102, SRZ ;  /* 0x0000000000667805 */ /* 0x000fe4000001ff00 */
[----:B0-----:R-:W-:Y:S02]  /*0210*/  SHF.R.U32.HI R2, RZ, 0x1, R0 ;  /* 0x00000001ff027819 */ /* 0x001fe40000011600 */
[----:B------:R-:W-:-:S02]  /*0220*/  CS2R R100, SRZ ;  /* 0x0000000000647805 */ /* 0x000fc4000001ff00 */
[----:B------:R-:W-:Y:S02]  /*0230*/  SHF.L.U32 R3, R0, 0x3, RZ ;  /* 0x0000000300037819 */ /* 0x000fe400000006ff */
[----:B------:R-:W-:Y:S02]  /*0240*/  CS2R R66, SRZ ;  /* 0x0000000000427805 */ /* 0x000fe4000001ff00 */
[----:B------:R-:W-:Y:S02]  /*0250*/  CS2R R98, SRZ ;  /* 0x0000000000627805 */ /* 0x000fe4000001ff00 */
[----:B------:R-:W-:Y:S02]  /*0260*/  MOV R95, RZ ;  /* 0x000000ff005f7202 */ /* 0x000fe40000000f00 */
[----:B------:R-:W-:Y:S02]  /*0270*/  CS2R R92, SRZ ;  /* 0x00000000005c7805 */ /* 0x000fe4000001ff00 */
[----:B------:R-:W-:Y:S01]  /*0280*/  MOV R118, RZ ;  /* 0x000000ff00767202 */ /* 0x000fe20000000f00 */
[----:B------:R-:W0:Y:S01]  /*0290*/  LDCU.64 UR10, c[0x0][0x358] ;  /* 0x00006b00ff0a77ac */ /* 0x000e220008000a00 */
[----:B------:R-:W-:-:S02]  /*02a0*/  MOV R112, RZ ;  /* 0x000000ff00707202 */ /* 0x000fc40000000f00 */
[----:B------:R-:W-:Y:S01]  /*02b0*/  LOP3.LUT R2, R2, 0x1f8, RZ, 0xc0, !PT ;  /* 0x000001f802027812 */ /* 0x000fe200078ec0ff */
[----:B--2---:R-:W-:Y:S01]  /*02c0*/  USHF.L.U32 UR5, UR5, 0x7, URZ ;  /* 0x0000000705057899 */ /* 0x004fe200080006ff */
[----:B------:R-:W-:Y:S01]  /*02d0*/  LOP3.LUT R6, R3, 0x78, RZ, 0xc0, !PT ;  /* 0x0000007803067812 */ /* 0x000fe200078ec0ff */
[----:B------:R-:W-:Y:S10]  /*02e0*/  BRA.U !UP0, `(.L_x_0) ;  /* 0x0000002508bc7547 */ /* 0x000ff4000b800000 */
[----:B------:R-:W1:Y:S01]  /*02f0*/  S2R R5, SR_CTAID.X ;  /* 0x0000000000057919 */ /* 0x000e620000002500 */
[----:B------:R-:W2:Y:S01]  /*0300*/  S2UR UR6, SR_CgaCtaId ;  /* 0x00000000000679c3 */ /* 0x000ea20000008800 */
[----:B------:R-:W-:Y:S01]  /*0310*/  UMOV UR4, 0x400 ;  /* 0x0000040000047882 */ /* 0x000fe20000000000 */
[----:B------:R-:W-:Y:S01]  /*0320*/  USHF.R.S32.HI UR7, URZ, 0x1f, UR8 ;  /* 0x0000001fff077899 */ /* 0x000fe20008011408 */
[C---:B------:R-:W-:Y:S01]  /*0330*/  LOP3.LUT R4, R0.reuse, 0x7f, RZ, 0xc0, !PT ;  /* 0x0000007f00047812 */ /* 0x040fe200078ec0ff */
[----:B------:R-:W-:Y:S01]  /*0340*/  UIMAD.WIDE.U32 UR12, UR5, UR8, URZ ;  /* 0x00000008050c72a5 */ /* 0x000fe2000f8e00ff */
[----:B------:R-:W-:Y:S01]  /*0350*/  LOP3.LUT R3, R0, 0x7, RZ, 0xc0, !PT ;  /* 0x0000000700037812 */ /* 0x000fe200078ec0ff */
[----:B------:R-:W-:Y:S01]  /*0360*/  UIMAD UR7, UR7, UR5, URZ ;  /* 0x00000005070772a4 */ /* 0x000fe2000f8e02ff */
[----:B------:R-:W-:Y:S02]  /*0370*/  SHF.R.U32.HI R24, RZ, 0x3, R0 ;  /* 0x00000003ff187819 */ /* 0x000fe40000011600 */
[----:B------:R-:W-:Y:S01]  /*0380*/  MOV R108, RZ ;  /* 0x000000ff006c7202 */ /* 0x000fe20000000f00 */
[----:B--2---:R-:W-:-:S02]  /*0390*/  ULEA UR4, UR6, UR4, 0x18 ;  /* 0x0000000406047291 */ /* 0x004fc4000f8ec0ff */
[----:B------:R-:W-:-:S04]  /*03a0*/  UIADD3 UR6, UPT, UPT, UR13, UR7, URZ ;  /* 0x000000070d067290 */ /* 0x000fc8000fffe0ff */
[----:B------:R-:W-:Y:S01]  /*03b0*/  LEA R6, R6, UR4, 0x2 ;  /* 0x0000000406067c11 */ /* 0x000fe2000f8e10ff */
[----:B------:R-:W-:Y:S01]  /*03c0*/  UMOV UR4, URZ ;  /* 0x000000ff00047c82 */ /* 0x000fe20008000000 */
[----:B-1----:R-:W-:Y:S01]  /*03d0*/  LEA R4, R5, R4, 0x7 ;  /* 0x0000000405047211 */ /* 0x002fe200078e38ff */
[----:B------:R-:W-:-:S07]  /*03e0*/  IMAD R5, R24, UR8, R3 ;  /* 0x0000000818057c24 */ /* 0x000fce000f8e0203 */
.L_x_5:
[----:B------:R-:W1:Y:S01]  /*03f0*/  LDCU UR7, c[0x0][0x39c] ;  /* 0x00007380ff0777ac */ /* 0x000e620008000800 */
[----:B------:R-:W-:Y:S01]  /*0400*/  IADD3 R7, PT, PT, R3, UR4, RZ ;  /* 0x0000000403077c10 */ /* 0x000fe2000fffe0ff */
[----:B------:R-:W-:Y:S01]  /*0410*/  BSSY.RECONVERGENT B0, `(.L_x_1) ;  /* 0x000001b000007945 */ /* 0x000fe20003800200 */
[----:B------:R-:W-:Y:S01]  /*0420*/  IADD3 R26, PT, PT, R5, UR4, RZ ;  /* 0x00000004051a7c10 */ /* 0x000fe2000fffe0ff */
[----:B------:R-:W2:Y:S01]  /*0430*/  LDCU UR9, c[0x0][0x398] ;  /* 0x00007300ff0977ac */ /* 0x000ea20008000800 */
[----:B------:R-:W-:Y:S02]  /*0440*/  MOV R27, R0 ;  /* 0x00000000001b7202 */ /* 0x000fe40000000f00 */
[----:B-1----:R-:W-:Y:S02]  /*0450*/  ISETP.GE.AND P2, PT, R7, UR7, PT ;  /* 0x0000000707007c0c */ /* 0x002fe4000bf46270 */
[----:B------:R-:W-:-:S11]  /*0460*/  LEA.HI R7, R0, UR5, RZ, 0x1d ;  /* 0x0000000500077c11 */ /* 0x000fd6000f8fe8ff */
.L_x_2:
[----:B--2---:R-:W-:Y:S01]  /*0470*/  ISETP.GE.OR P0, PT, R7, UR9, P2 ;  /* 0x0000000907007c0c */ /* 0x004fe20009706670 */
[----:B------:R-:W1:Y:S01]  /*0480*/  S2UR UR8, SR_CgaCtaId ;  /* 0x00000000000879c3 */ /* 0x000e620000008800 */
[----:B------:R-:W-:-:S07]  /*0490*/  UMOV UR7, 0x400 ;  /* 0x0000040000077882 */ /* 0x000fce0000000000 */
[----:B------:R-:W2:Y:S04]  /*04a0*/  LDC R31, c[0x0][0x39c] ;  /* 0x0000e700ff1f7b82 */ /* 0x000ea80000000800 */
[----:B------:R-:W-:-:S04]  /*04b0*/  @!P0 IADD3 R28, P1, PT, R26, UR12, RZ ;  /* 0x0000000c1a1c8c10 */ /* 0x000fc8000ff3e0ff */
[----:B------:R-:W3:Y:S01]  /*04c0*/  @!P0 LDC.64 R24, c[0x0][0x380] ;  /* 0x0000e000ff188b82 */ /* 0x000ee20000000a00 */
[----:B------:R-:W-:Y:S02]  /*04d0*/  @!P0 LEA.HI.X.SX32 R29, R26, UR6, 0x1, P1 ;  /* 0x000000061a1d8c11 */ /* 0x000fe400088f0eff */
[----:B---3--:R-:W-:-:S04]  /*04e0*/  @!P0 LEA R24, P1, R28, R24, 0x2 ;  /* 0x000000181c188211 */ /* 0x008fc800078210ff */
[----:B------:R-:W-:-:S05]  /*04f0*/  @!P0 LEA.HI.X R25, R28, R25, R29, 0x2, P1 ;  /* 0x000000191c198211 */ /* 0x000fca00008f141d */
[----:B0-----:R-:W3:Y:S01]  /*0500*/  @!P0 LDG.E R24, desc[UR10][R24.64] ;  /* 0x0000000a18188981 */ /* 0x001ee2000c1e1900 */
[----:B------:R-:W-:Y:S01]  /*0510*/  LOP3.LUT R29, R27, 0x3f8, RZ, 0xc0, !PT ;  /* 0x000003f81b1d7812 */ /* 0x000fe200078ec0ff */
[----:B-1----:R-:W-:Y:S01]  /*0520*/  ULEA UR7, UR8, UR7, 0x18 ;  /* 0x0000000708077291 */ /* 0x002fe2000f8ec0ff */
[----:B--2---:R-:W-:Y:S02]  /*0530*/  LEA R26, R31, R26, 0x5 ;  /* 0x0000001a1f1a7211 */ /* 0x004fe400078e28ff */
[----:B------:R-:W-:Y:S02]  /*0540*/  LOP3.LUT R29, R29, 0x7, R0, 0xf8, !PT ;  /* 0x000000071d1d7812 */ /* 0x000fe400078ef800 */
[----:B------:R-:W-:Y:S02]  /*0550*/  IADD3 R7, PT, PT, R7, 0x20, RZ ;  /* 0x0000002007077810 */ /* 0x000fe40007ffe0ff */
[----:B------:R-:W-:-:S05]  /*0560*/  LEA R29, R29, UR7, 0x2 ;  /* 0x000000071d1d7c11 */ /* 0x000fca000f8e10ff */
[----:B---3--:R1:W-:Y:S04]  /*0570*/  @!P0 STS [R29], R24 ;  /* 0x000000181d008388 */ /* 0x0083e80000000800 */
[----:B------:R1:W-:Y:S01]  /*0580*/  @P0 STS [R29], RZ ;  /* 0x000000ff1d000388 */ /* 0x0003e20000000800 */
[C---:B------:R-:W-:Y:S02]  /*0590*/  ISETP.GE.U32.AND P0, PT, R27.reuse, 0x300, PT ;  /* 0x000003001b00780c */ /* 0x040fe40003f06070 */
[----:B------:R-:W-:-:S11]  /*05a0*/  IADD3 R27, PT, PT, R27, 0x100, RZ ;  /* 0x000001001b1b7810 */ /* 0x000fd60007ffe0ff */
[----:B-1----:R-:W-:Y:S05]  /*05b0*/  @!P0 BRA `(.L_x_2) ;  /* 0xfffffffc00ac8947 */ /* 0x002fea000383ffff */
[----:B------:R-:W-:Y:S05]  /*05c0*/  BSYNC.RECONVERGENT B0 ;  /* 0x0000000000007941 */ /* 0x000fea0003800200 */
.L_x_1:
[----:B------:R-:W0:Y:S01]  /*05d0*/  LDCU UR7, c[0x0][0x3a0] ;  /* 0x00007400ff0777ac */ /* 0x000e220008000800 */
[----:B------:R-:W-:Y:S01]  /*05e0*/  BSSY.RECONVERGENT B0, `(.L_x_3) ;  /* 0x0000019000007945 */ /* 0x000fe20003800200 */
[----:B------:R-:W-:Y:S02]  /*05f0*/  MOV R7, R0 ;  /* 0x0000000000077202 */ /* 0x000fe40000000f00 */
[----:B0-----:R-:W-:-:S13]  /*0600*/  ISETP.GE.AND P0, PT, R4, UR7, PT ;  /* 0x0000000704007c0c */ /* 0x001fda000bf06270 */
.L_x_4:
[----:B------:R-:W0:Y:S01]  /*0610*/  LDC R52, c[0x0][0x39c] ;  /* 0x0000e700ff347b82 */ /* 0x000e220000000800 */
[----:B------:R-:W-:-:S04]  /*0620*/  LEA.HI R27, R7, UR4, RZ, 0x19 ;  /* 0x00000004071b7c11 */ /* 0x000fc8000f8fc8ff */
[----:B0-----:R-:W-:-:S13]  /*0630*/  ISETP.GE.OR P1, PT, R27, R52, P0 ;  /* 0x000000341b00720c */ /* 0x001fda0000726670 */
[----:B------:R-:W0:Y:S08]  /*0640*/  @!P1 LDC R26, c[0x0][0x3a0] ;  /* 0x0000e800ff1a9b82 */ /* 0x000e300000000800 */
[----:B------:R-:W1:Y:S01]  /*0650*/  @!P1 LDC.64 R24, c[0x0][0x388] ;  /* 0x0000e200ff189b82 */ /* 0x000e620000000a00 */
[----:B0-----:R-:W-:-:S04]  /*0660*/  @!P1 IMAD R27, R27, R26, R4 ;  /* 0x0000001a1b1b9224 */ /* 0x001fc800078e0204 */
[----:B-1----:R-:W-:-:S06]  /*0670*/  @!P1 IMAD.WIDE R24, R27, 0x4, R24 ;  /* 0x000000041b189825 */ /* 0x002fcc00078e0218 */
[----:B------:R-:W2:Y:S01]  /*0680*/  @!P1 LDG.E R24, desc[UR10][R24.64] ;  /* 0x0000000a18189981 */ /* 0x000ea2000c1e1900 */
[----:B------:R-:W0:Y:S01]  /*0690*/  S2UR UR8, SR_CgaCtaId ;  /* 0x00000000000879c3 */ /* 0x000e220000008800 */
[----:B------:R-:W-:Y:S01]  /*06a0*/  UMOV UR7, 0x400 ;  /* 0x0000040000077882 */ /* 0x000fe20000000000 */
[----:B------:R-:W-:-:S04]  /*06b0*/  LOP3.LUT R27, R7, 0x380, RZ, 0xc0, !PT ;  /* 0x00000380071b7812 */ /* 0x000fc800078ec0ff */
[----:B------:R-:W-:Y:S01]  /*06c0*/  LOP3.LUT R27, R27, 0x7f, R0, 0xf8, !PT ;  /* 0x0000007f1b1b7812 */ /* 0x000fe200078ef800 */
[----:B0-----:R-:W-:-:S06]  /*06d0*/  ULEA UR7, UR8, UR7, 0x18 ;  /* 0x0000000708077291 */ /* 0x001fcc000f8ec0ff */
[----:B------:R-:W-:-:S04]  /*06e0*/  @!P1 MOV R26, UR7 ;  /* 0x00000007001a9c02 */ /* 0x000fc80008000f00 */
[----:B------:R-:W-:Y:S02]  /*06f0*/  @!P1 LEA R29, R27, R26, 0x2 ;  /* 0x0000001a1b1d9211 */ /* 0x000fe400078e10ff */
[----:B------:R-:W-:-:S04]  /*0700*/  @P1 MOV R26, UR7 ;  /* 0x00000007001a1c02 */ /* 0x000fc80008000f00 */
[----:B------:R-:W-:Y:S01]  /*0710*/  @P1 LEA R27, R27, R26, 0x2 ;  /* 0x0000001a1b1b1211 */ /* 0x000fe200078e10ff */
[----:B--2---:R0:W-:Y:S04]  /*0720*/  @!P1 STS [R29+0x1000], R24 ;  /* 0x001000181d009388 */ /* 0x0041e80000000800 */
[----:B------:R0:W-:Y:S01]  /*0730*/  @P1 STS [R27+0x1000], RZ ;  /* 0x001000ff1b001388 */ /* 0x0001e20000000800 */
[C---:B------:R-:W-:Y:S02]  /*0740*/  ISETP.GE.U32.AND P1, PT, R7.reuse, 0x300, PT ;  /* 0x000003000700780c */ /* 0x040fe40003f26070 */
[----:B------:R-:W-:-:S11]  /*0750*/  IADD3 R7, PT, PT, R7, 0x100, RZ ;  /* 0x0000010007077810 */ /* 0x000fd60007ffe0ff */
[----:B0-----:R-:W-:Y:S05]  /*0760*/  @!P1 BRA `(.L_x_4) ;  /* 0xfffffffc00a89947 */ /* 0x001fea000383ffff */
[----:B------:R-:W-:Y:S05]  /*0770*/  BSYNC.RECONVERGENT B0 ;  /* 0x0000000000007941 */ /* 0x000fea0003800200 */
.L_x_3:
[----:B------:R-:W-:Y:S01]  /*0780*/  BAR.SYNC.DEFER_BLOCKING 0x0 ;  /* 0x0000000000007b1d */ /* 0x000fe20000010000 */
[----:B------:R-:W-:Y:S01]  /*0790*/  LEA R7, R2, R26, 0x5 ;  /* 0x0000001a02077211 */ /* 0x000fe200078e28ff */
[----:B------:R-:W-:-:S06]  /*07a0*/  UIADD3 UR4, UPT, UPT, UR4, 0x8, URZ ;  /* 0x0000000804047890 */ /* 0x000fcc000fffe0ff */
[----:B------:R-:W-:Y:S01]  /*07b0*/  ISETP.LE.AND P0, PT, R52, UR4, PT ;  /* 0x0000000434007c0c */ /* 0x000fe2000bf03270 */
[----:B------:R-:W-:Y:S04]  /*07c0*/  LDS.128 R24, [R7] ;  /* 0x0000000007187984 */ /* 0x000fe80000000c00 */
[----:B------:R-:W0:Y:S04]  /*07d0*/  LDS.128 R32, [R6+0x1010] ;  /* 0x0010100006207984 */ /* 0x000e280000000c00 */
[----:B------:R-:W1:Y:S04]  /*07e0*/  LDS.128 R28, [R6+0x1000] ;  /* 0x00100000061c7984 */ /* 0x000e680000000c00 */
[----:B------:R-:W2:Y:S04]  /*07f0*/  LDS.128 R36, [R7+0x20] ;  /* 0x0000200007247984 */ /* 0x000ea80000000c00 */
[----:B------:R-:W3:Y:S04]  /*0800*/  LDS.128 R40, [R7+0x40] ;  /* 0x0000400007287984 */ /* 0x000ee80000000c00 */
[----:B------:R-:W4:Y:S04]  /*0810*/  LDS.128 R44, [R7+0x60] ;  /* 0x00006000072c7984 */ /* 0x000f280000000c00 */
[----:B------:R-:W5:Y:S04]  /*0820*/  LDS.128 R48, [R7+0x80] ;  /* 0x0000800007307984 */ /* 0x000f680000000c00 */
[----:B------:R-:W5:Y:S04]  /*0830*/  LDS.128 R52, [R7+0xa0] ;  /* 0x0000a00007347984 */ /* 0x000f680000000c00 */
[----:B------:R-:W-:Y:S01]  /*0840*/  LDS.128 R60, [R7+0xe0] ;  /* 0x0000e000073c7984 */ /* 0x000fe20000000c00 */
[C---:B0-----:R-:W-:Y:S01]  /*0850*/  FFMA R88, R24.reuse, R32, R57 ;  /* 0x0000002018587223 */ /* 0x041fe20000000039 */
[----:B------:R-:W-:-:S02]  /*0860*/  FFMA R86, R24, R33, R86 ;  /* 0x0000002118567223 */ /* 0x000fc40000000056 */
[----:B------:R-:W0:Y:S01]  /*0870*/  LDS.128 R56, [R7+0xc0] ;  /* 0x0000c00007387984 */ /* 0x000e220000000c00 */
[C---:B------:R-:W-:Y:S01]  /*0880*/  FFMA R93, R24.reuse, R34, R93 ;  /* 0x00000022185d7223 */ /* 0x040fe2000000005d */
[C---:B-1----:R-:W-:Y:S01]  /*0890*/  FFMA R110, R24.reuse, R28, R109 ;  /* 0x0000001c186e7223 */ /* 0x042fe2000000006d */
[C---:B------:R-:W-:Y:S01]  /*08a0*/  FFMA R112, R24.reuse, R29, R112 ;  /* 0x0000001d18707223 */ /* 0x040fe20000000070 */
[C---:B------:R-:W-:Y:S01]  /*08b0*/  FFMA R114, R24.reuse, R30, R107 ;  /* 0x0000001e18727223 */ /* 0x040fe2000000006b */
[C---:B------:R-:W-:Y:S01]  /*08c0*/  FFMA R90, R24.reuse, R31, R90 ;  /* 0x0000001f185a7223 */ /* 0x040fe2000000005a */
[----:B------:R-:W-:Y:S01]  /*08d0*/  FFMA R92, R24, R35, R92 ;  /* 0x00000023185c7223 */ /* 0x000fe2000000005c */
[C---:B--2---:R-:W-:Y:S01]  /*08e0*/  FFMA R120, R36.reuse, R28, R99 ;  /* 0x0000001c24787223 */ /* 0x044fe20000000063 */
[C---:B------:R-:W-:Y:S01]  /*08f0*/  FFMA R118, R36.reuse, R29, R118 ;  /* 0x0000001d24767223 */ /* 0x040fe20000000076 */
[C---:B------:R-:W-:Y:S01]  /*0900*/  FFMA R116, R36.reuse, R30, R103 ;  /* 0x0000001e24747223 */ /* 0x040fe20000000067 */
[C---:B------:R-:W-:Y:S01]  /*0910*/  FFMA R96, R36.reuse, R31, R96 ;  /* 0x0000001f24607223 */ /* 0x040fe20000000060 */
[C---:B------:R-:W-:Y:S01]  /*0920*/  FFMA R94, R36.reuse, R32, R105 ;  /* 0x00000020245e7223 */ /* 0x040fe20000000069 */
[C---:B------:R-:W-:Y:S01]  /*0930*/  FFMA R24, R36.reuse, R33, R122 ;  /* 0x0000002124187223 */ /* 0x040fe2000000007a */
[C---:B------:R-:W-:Y:S01]  /*0940*/  FFMA R95, R36.reuse, R34, R95 ;  /* 0x00000022245f7223 */ /* 0x040fe2000000005f */
[----:B------:R-:W-:Y:S01]  /*0950*/  FFMA R98, R36, R35, R98 ;  /* 0x0000002324627223 */ /* 0x000fe20000000062 */
[C---:B---3--:R-:W-:Y:S01]  /*0960*/  FFMA R124, R40.reuse, R28, R67 ;  /* 0x0000001c287c7223 */ /* 0x048fe20000000043 */
[C---:B------:R-:W-:Y:S01]  /*0970*/  FFMA R99, R40.reuse, R29, R66 ;  /* 0x0000001d28637223 */ /* 0x040fe20000000042 */
[C---:B------:R-:W-:Y:S01]  /*0980*/  FFMA R122, R40.reuse, R30, R65 ;  /* 0x0000001e287a7223 */ /* 0x040fe20000000041 */
[C---:B------:R-:W-:Y:S01]  /*0990*/  FFMA R100, R40.reuse, R31, R100 ;  /* 0x0000001f28647223 */ /* 0x040fe20000000064 */
[C---:B------:R-:W-:Y:S01]  /*09a0*/  FFMA R36, R40.reuse, R32, R101 ;  /* 0x0000002028247223 */ /* 0x040fe20000000065 */
[C---:B------:R-:W-:Y:S01]  /*09b0*/  FFMA R102, R40.reuse, R33, R102 ;  /* 0x0000002128667223 */ /* 0x040fe20000000066 */
[C---:B------:R-:W-:Y:S01]  /*09c0*/  FFMA R97, R40.reuse, R34, R97 ;  /* 0x0000002228617223 */ /* 0x040fe20000000061 */
[----:B------:R-:W-:Y:S01]  /*09d0*/  FFMA R40, R40, R35, R64 ;  /* 0x0000002328287223 */ /* 0x000fe20000000040 */
[C---:B----4-:R-:W-:Y:S01]  /*09e0*/  FFMA R15, R44.reuse, R28, R15 ;  /* 0x0000001c2c0f7223 */ /* 0x050fe2000000000f */
[----:B------:R-:W1:Y:S01]  /*09f0*/  LDS.128 R64, [R6+0x1200] ;  /* 0x0012000006407984 */ /* 0x000e620000000c00 */
[C---:B------:R-:W-:Y:S01]  /*0a00*/  FFMA R101, R44.reuse, R29, R8 ;  /* 0x0000001d2c657223 */ /* 0x040fe20000000008 */
[C---:B------:R-:W-:Y:S01]  /*0a10*/  FFMA R19, R44.reuse, R30, R19 ;  /* 0x0000001e2c137223 */ /* 0x040fe20000000013 */
[C---:B------:R-:W-:Y:S01]  /*0a20*/  FFMA R20, R44.reuse, R31, R20 ;  /* 0x0000001f2c147223 */ /* 0x040fe20000000014 */
[C---:B------:R-:W-:Y:S01]  /*0a30*/  FFMA R73, R44.reuse, R32, R73 ;  /* 0x000000202c497223 */ /* 0x040fe20000000049 */
[C---:B------:R-:W-:Y:S01]  /*0a40*/  FFMA R72, R44.reuse, R33, R72 ;  /* 0x000000212c487223 */ /* 0x040fe20000000048 */
[C---:B------:R-:W-:Y:S01]  /*0a50*/  FFMA R75, R44.reuse, R34, R75 ;  /* 0x000000222c4b7223 */ /* 0x040fe2000000004b */
[----:B------:R-:W-:Y:S01]  /*0a60*/  FFMA R44, R44, R35, R76 ;  /* 0x000000232c2c7223 */ /* 0x000fe2000000004c */
[C---:B-----5:R-:W-:Y:S01]  /*0a70*/  FFMA R13, R48.reuse, R28, R13 ;  /* 0x0000001c300d7223 */ /* 0x060fe2000000000d */
[C---:B------:R-:W-:Y:S01]  /*0a80*/  FFMA R14, R48.reuse, R29, R14 ;  /* 0x0000001d300e7223 */ /* 0x040fe2000000000e */
[C---:B------:R-:W-:Y:S01]  /*0a90*/  FFMA R23, R48.reuse, R30, R23 ;  /* 0x0000001e30177223 */ /* 0x040fe20000000017 */
[C---:B------:R-:W-:Y:S01]  /*0aa0*/  FFMA R18, R48.reuse, R31, R18 ;  /* 0x0000001f30127223 */ /* 0x040fe20000000012 */
[C---:B------:R-:W-:Y:S01]  /*0ab0*/  FFMA R76, R48.reuse, R32, R77 ;  /* 0x00000020304c7223 */ /* 0x040fe2000000004d */
[C---:B------:R-:W-:Y:S01]  /*0ac0*/  FFMA R74, R48.reuse, R33, R74 ;  /* 0x00000021304a7223 */ /* 0x040fe2000000004a */
[C---:B------:R-:W-:Y:S01]  /*0ad0*/  FFMA R79, R48.reuse, R34, R79 ;  /* 0x00000022304f7223 */ /* 0x040fe2000000004f */
[----:B------:R-:W-:Y:S01]  /*0ae0*/  FFMA R48, R48, R35, R78 ;  /* 0x0000002330307223 */ /* 0x000fe2000000004e */
[C---:B------:R-:W-:Y:S01]  /*0af0*/  FFMA R105, R52.reuse, R29, R12 ;  /* 0x0000001d34697223 */ /* 0x040fe2000000000c */
[C---:B------:R-:W-:Y:S01]  /*0b00*/  FFMA R77, R52.reuse, R28, R11 ;  /* 0x0000001c344d7223 */ /* 0x040fe2000000000b */
[C---:B------:R-:W-:Y:S01]  /*0b10*/  FFMA R12, R52.reuse, R30, R69 ;  /* 0x0000001e340c7223 */ /* 0x040fe20000000045 */
[C---:B------:R-:W-:Y:S01]  /*0b20*/  FFMA R68, R52.reuse, R31, R68 ;  /* 0x0000001f34447223 */ /* 0x040fe20000000044 */
[C---:B------:R-:W-:Y:S01]  /*0b30*/  FFMA R78, R52.reuse, R32, R83 ;  /* 0x00000020344e7223 */ /* 0x040fe20000000053 */
[C---:B------:R-:W-:Y:S01]  /*0b40*/  FFMA R80, R52.reuse, R33, R80 ;  /* 0x0000002134507223 */ /* 0x040fe20000000050 */
[C---:B------:R-:W-:Y:S01]  /*0b50*/  FFMA R81, R52.reuse, R34, R81 ;  /* 0x0000002234517223 */ /* 0x040fe20000000051 */
[----:B------:R-:W-:Y:S01]  /*0b60*/  FFMA R52, R52, R35, R82 ;  /* 0x0000002334347223 */ /* 0x000fe20000000052 */
[C---:B0-----:R-:W-:Y:S01]  /*0b70*/  FFMA R83, R56.reuse, R28, R9 ;  /* 0x0000001c38537223 */ /* 0x041fe20000000009 */
        /* <DEDUP_REMOVED lines=9> */
[----:B------:R-:W0:Y:S01]  /*0c10*/  LDS.128 R8, [R6+0x1210] ;  /* 0x0012100006087984 */ /* 0x000e220000000c00 */
[C---:B------:R-:W-:Y:S01]  /*0c20*/  FFMA R30, R60.reuse, R30, R71 ;  /* 0x0000001e3c1e7223 */ /* 0x040fe20000000047 */
[C---:B------:R-:W-:Y:S01]  /*0c30*/  FFMA R16, R60.reuse, R31, R70 ;  /* 0x0000001f3c107223 */ /* 0x040fe20000000046 */
[C---:B------:R-:W-:Y:S01]  /*0c40*/  FFMA R32, R60.reuse, R32, R89 ;  /* 0x000000203c207223 */ /* 0x040fe20000000059 */
[C---:B------:R-:W-:Y:S01]  /*0c50*/  FFMA R84, R60.reuse, R33, R84 ;  /* 0x000000213c547223 */ /* 0x040fe20000000054 */
[C---:B------:R-:W-:Y:S01]  /*0c60*/  FFMA R91, R60.reuse, R34, R91 ;  /* 0x000000223c5b7223 */ /* 0x040fe2000000005b */
[----:B------:R-:W-:Y:S01]  /*0c70*/  FFMA R60, R60, R35, R108 ;  /* 0x000000233c3c7223 */ /* 0x000fe2000000006c */
[-C--:B-1----:R-:W-:Y:S01]  /*0c80*/  FFMA R69, R45, R64.reuse, R15 ;  /* 0x000000402d457223 */ /* 0x082fe2000000000f */
[C---:B------:R-:W-:Y:S01]  /*0c90*/  FFMA R35, R49.reuse, R64, R13 ;  /* 0x0000004031237223 */ /* 0x040fe2000000000d */
[-C--:B------:R-:W-:Y:S01]  /*0ca0*/  FFMA R103, R49, R65.reuse, R14 ;  /* 0x0000004131677223 */ /* 0x080fe2000000000e */
[C---:B------:R-:W-:Y:S01]  /*0cb0*/  FFMA R115, R53.reuse, R66, R12 ;  /* 0x0000004235737223 */ /* 0x040fe2000000000c */
[-C--:B------:R-:W-:Y:S01]  /*0cc0*/  FFMA R33, R53, R64.reuse, R77 ;  /* 0x0000004035217223 */ /* 0x080fe2000000004d */
[----:B------:R-:W1:Y:S01]  /*0cd0*/  LDS.128 R12, [R6+0x1400] ;  /* 0x00140000060c7984 */ /* 0x000e620000000c00 */
[-C--:B------:R-:W-:Y:S01]  /*0ce0*/  FFMA R31, R57, R64.reuse, R83 ;  /* 0x00000040391f7223 */ /* 0x080fe20000000053 */
[-C--:B------:R-:W-:Y:S01]  /*0cf0*/  FFMA R87, R53, R65.reuse, R105 ;  /* 0x0000004135577223 */ /* 0x080fe20000000069 */
[-C--:B------:R-:W-:Y:S01]  /*0d00*/  FFMA R89, R57, R65.reuse, R107 ;  /* 0x0000004139597223 */ /* 0x080fe2000000006b */
[-C--:B------:R-:W-:Y:S01]  /*0d10*/  FFMA R17, R25, R64.reuse, R110 ;  /* 0x0000004019117223 */ /* 0x080fe2000000006e */
[-C--:B------:R-:W-:Y:S01]  /*0d20*/  FFMA R21, R37, R64.reuse, R120 ;  /* 0x0000004025157223 */ /* 0x080fe20000000078 */
[-C--:B------:R-:W-:Y:S01]  /*0d30*/  FFMA R29, R41, R64.reuse, R124 ;  /* 0x00000040291d7223 */ /* 0x080fe2000000007c */
[----:B------:R-:W-:Y:S01]  /*0d40*/  FFMA R71, R61, R64, R106 ;  /* 0x000000403d477223 */ /* 0x000fe2000000006a */
        /* <DEDUP_REMOVED lines=18> */
[-C--:B------:R-:W-:Y:S01]  /*0e70*/  FFMA R22, R57, R67.reuse, R22 ;  /* 0x0000004339167223 */ /* 0x080fe20000000016 */
[----:B------:R-:W-:Y:S01]  /*0e80*/  FFMA R16, R61, R67, R16 ;  /* 0x000000433d107223 */ /* 0x000fe20000000010 */
[C---:B0-----:R-:W-:Y:S01]  /*0e90*/  FFMA R88, R25.reuse, R8, R88 ;  /* 0x0000000819587223 */ /* 0x041fe20000000058 */
[C---:B------:R-:W-:Y:S01]  /*0ea0*/  FFMA R86, R25.reuse, R9, R86 ;  /* 0x0000000919567223 */ /* 0x040fe20000000056 */
[C---:B------:R-:W-:Y:S01]  /*0eb0*/  FFMA R93, R25.reuse, R10, R93 ;  /* 0x0000000a195d7223 */ /* 0x040fe2000000005d */
[----:B------:R-:W-:Y:S01]  /*0ec0*/  FFMA R92, R25, R11, R92 ;  /* 0x0000000b195c7223 */ /* 0x000fe2000000005c */
[----:B------:R-:W0:Y:S01]  /*0ed0*/  LDS.128 R64, [R6+0x1410] ;  /* 0x0014100006407984 */ /* 0x000e220000000c00 */
[C---:B------:R-:W-:Y:S01]  /*0ee0*/  FFMA R25, R37.reuse, R8, R94 ;  /* 0x0000000825197223 */ /* 0x040fe2000000005e */
[C---:B------:R-:W-:Y:S01]  /*0ef0*/  FFMA R24, R37.reuse, R9, R24 ;  /* 0x0000000925187223 */ /* 0x040fe20000000018 */
[C---:B------:R-:W-:Y:S01]  /*0f00*/  FFMA R95, R37.reuse, R10, R95 ;  /* 0x0000000a255f7223 */ /* 0x040fe2000000005f */
[----:B------:R-:W-:Y:S01]  /*0f10*/  FFMA R98, R37, R11, R98 ;  /* 0x0000000b25627223 */ /* 0x000fe20000000062 */
        /* <DEDUP_REMOVED lines=24> */
[-C--:B-1----:R-:W-:Y:S01]  /*10a0*/  FFMA R28, R38, R12.reuse, R21 ;  /* 0x0000000c261c7223 */ /* 0x082fe20000000015 */
        /* <DEDUP_REMOVED lines=23> */
[----:B------:R-:W1:Y:S01]  /*1220*/  LDS.128 R8, [R6+0x1600] ;  /* 0x0016000006087984 */ /* 0x000e620000000c00 */
        /* <DEDUP_REMOVED lines=9> */
[----:B------:R-:W0:Y:S01]  /*12c0*/  LDS.128 R12, [R6+0x1610] ;  /* 0x00161000060c7984 */ /* 0x000e220000000c00 */
[C---:B------:R-:W-:Y:S01]  /*12d0*/  FFMA R86, R26.reuse, R65, R86 ;  /* 0x000000411a567223 */ /* 0x040fe20000000056 */
[C---:B------:R-:W-:Y:S01]  /*12e0*/  FFMA R93, R26.reuse, R66, R93 ;  /* 0x000000421a5d7223 */ /* 0x040fe2000000005d */
[----:B------:R-:W-:Y:S01]  /*12f0*/  FFMA R26, R26, R67, R92 ;  /* 0x000000431a1a7223 */ /* 0x000fe2000000005c */
[C---:B------:R-:W-:Y:S01]  /*1300*/  FFMA R92, R38.reuse, R64, R25 ;  /* 0x00000040265c7223 */ /* 0x040fe20000000019 */
[C---:B------:R-:W-:Y:S01]  /*1310*/  FFMA R23, R38.reuse, R65, R24 ;  /* 0x0000004126177223 */ /* 0x040fe20000000018 */
[----:B------:R-:W-:Y:S01]  /*1320*/  LDS.128 R16, [R6+0x1800] ;  /* 0x0018000006107984 */ /* 0x000fe20000000c00 */
[C---:B------:R-:W-:Y:S01]  /*1330*/  FFMA R95, R38.reuse, R66, R95 ;  /* 0x00000042265f7223 */ /* 0x040fe2000000005f */
[-C--:B------:R-:W-:Y:S01]  /*1340*/  FFMA R98, R38, R67.reuse, R98 ;  /* 0x0000004326627223 */ /* 0x080fe20000000062 */
[C---:B------:R-:W-:Y:S01]  /*1350*/  FFMA R35, R42.reuse, R67, R40 ;  /* 0x000000432a237223 */ /* 0x040fe20000000028 */
[C---:B------:R-:W-:Y:S01]  /*1360*/  FFMA R38, R42.reuse, R64, R37 ;  /* 0x000000402a267223 */ /* 0x040fe20000000025 */
[CC--:B------:R-:W-:Y:S01]  /*1370*/  FFMA R102, R42.reuse, R65.reuse, R102 ;  /* 0x000000412a667223 */ /* 0x0c0fe20000000066 */
        /* <DEDUP_REMOVED lines=18> */
[----:B-1----:R-:W-:Y:S01]  /*14a0*/  FFMA R77, R47, R10, R116 ;  /* 0x0000000a2f4d7223 */ /* 0x002fe20000000074 */
[C---:B------:R-:W-:Y:S01]  /*14b0*/  FFMA R83, R27.reuse, R8, R20 ;  /* 0x000000081b537223 */ /* 0x040fe20000000014 */
[C---:B------:R-:W-:Y:S01]  /*14c0*/  FFMA R78, R27.reuse, R9, R78 ;  /* 0x000000091b4e7223 */ /* 0x040fe2000000004e */
[C---:B------:R-:W-:Y:S01]  /*14d0*/  FFMA R101, R27.reuse, R10, R110 ;  /* 0x0000000a1b657223 */ /* 0x040fe2000000006e */
[----:B------:R-:W-:Y:S01]  /*14e0*/  FFMA R120, R27, R11, R120 ;  /* 0x0000000b1b787223 */ /* 0x000fe20000000078 */
[C---:B------:R-:W-:Y:S01]  /*14f0*/  FFMA R84, R62.reuse, R65, R84 ;  /* 0x000000413e547223 */ /* 0x040fe20000000054 */
[C---:B------:R-:W-:Y:S01]  /*1500*/  FFMA R91, R62.reuse, R66, R91 ;  /* 0x000000423e5b7223 */ /* 0x040fe2000000005b */
[----:B------:R-:W-:Y:S01]  /*1510*/  FFMA R45, R62, R67, R60 ;  /* 0x000000433e2d7223 */ /* 0x000fe2000000003c */
[-C--:B------:R-:W-:Y:S01]  /*1520*/  FFMA R57, R55, R8.reuse, R36 ;  /* 0x0000000837397223 */ /* 0x080fe20000000024 */
[----:B------:R-:W-:Y:S01]  /*1530*/  FFMA R61, R59, R8, R70 ;  /* 0x000000083b3d7223 */ /* 0x000fe20000000046 */
[C---:B0-----:R-:W-:Y:S01]  /*1540*/  FFMA R103, R27.reuse, R12, R88 ;  /* 0x0000000c1b677223 */ /* 0x041fe20000000058 */
[C---:B------:R-:W-:Y:S01]  /*1550*/  FFMA R86, R27.reuse, R13, R86 ;  /* 0x0000000d1b567223 */ /* 0x040fe20000000056 */
[C---:B------:R-:W-:Y:S01]  /*1560*/  FFMA R105, R27.reuse, R14, R93 ;  /* 0x0000000e1b697223 */ /* 0x040fe2000000005d */
[----:B------:R-:W-:Y:S01]  /*1570*/  FFMA R116, R27, R15, R26 ;  /* 0x0000000f1b747223 */ /* 0x000fe2000000001a */
[-C--:B------:R-:W-:Y:S01]  /*1580*/  FFMA R41, R39, R8.reuse, R28 ;  /* 0x0000000827297223 */ /* 0x080fe2000000001c */
[----:B------:R-:W0:Y:S01]  /*1590*/  LDS.128 R24, [R7+0x30] ;  /* 0x0000300007187984 */ /* 0x000e220000000c00 */
        /* <DEDUP_REMOVED lines=25> */
[C---:B------:R-:W-:Y:S01]  /*1730*/  FFMA R93, R39.reuse, R12, R92 ;  /* 0x0000000c275d7223 */ /* 0x040fe2000000005c */
[C---:B------:R-:W-:Y:S01]  /*1740*/  FFMA R92, R39.reuse, R13, R23 ;  /* 0x0000000d275c7223 */ /* 0x040fe20000000017 */
[C---:B------:R-:W-:Y:S01]  /*1750*/  FFMA R95, R39.reuse, R14, R95 ;  /* 0x0000000e275f7223 */ /* 0x040fe2000000005f */
[----:B------:R-:W2:Y:S01]  /*1760*/  LDS.128 R8, [R6+0x1810] ;  /* 0x0018100006087984 */ /* 0x000ea20000000c00 */
[-C--:B------:R-:W-:Y:S01]  /*1770*/  FFMA R98, R39, R15.reuse, R98 ;  /* 0x0000000f27627223 */ /* 0x080fe20000000062 */
[CC--:B------:R-:W-:Y:S01]  /*1780*/  FFMA R39, R43.reuse, R12.reuse, R38 ;  /* 0x0000000c2b277223 */ /* 0x0c0fe20000000026 */
[----:B------:R-:W-:Y:S01]  /*1790*/  FFMA R38, R43, R15, R35 ;  /* 0x0000000f2b267223 */ /* 0x000fe20000000023 */
[----:B------:R-:W3:Y:S01]  /*17a0*/  LDS.128 R20, [R6+0x1a00] ;  /* 0x001a000006147984 */ /* 0x000ee20000000c00 */
[C---:B------:R-:W-:Y:S01]  /*17b0*/  FFMA R111, R47.reuse, R12, R40 ;  /* 0x0000000c2f6f7223 */ /* 0x040fe20000000028 */
[C---:B------:R-:W-:Y:S01]  /*17c0*/  FFMA R72, R47.reuse, R13, R72 ;  /* 0x0000000d2f487223 */ /* 0x040fe20000000048 */
[C---:B------:R-:W-:Y:S01]  /*17d0*/  FFMA R75, R47.reuse, R14, R75 ;  /* 0x0000000e2f4b7223 */ /* 0x040fe2000000004b */
[----:B------:R-:W4:Y:S01]  /*17e0*/  LDS.128 R64, [R6+0x1a10] ;  /* 0x001a100006407984 */ /* 0x000f220000000c00 */
[-C--:B------:R-:W-:Y:S01]  /*17f0*/  FFMA R114, R47, R15.reuse, R44 ;  /* 0x0000000f2f727223 */ /* 0x080fe2000000002c */
[----:B------:R-:W-:Y:S01]  /*1800*/  FFMA R119, R55, R12, R46 ;  /* 0x0000000c37777223 */ /* 0x000fe2000000002e */
[----:B------:R-:W-:Y:S01]  /*1810*/  FFMA R110, R63, R15, R45 ;  /* 0x0000000f3f6e7223 */ /* 0x000fe2000000002d */
[----:B------:R-:W5:Y:S01]  /*1820*/  LDS.128 R32, [R7+0x50] ;  /* 0x0000500007207984 */ /* 0x000f620000000c00 */
[-C--:B------:R-:W-:Y:S01]  /*1830*/  FFMA R97, R43, R14.reuse, R97 ;  /* 0x0000000e2b617223 */ /* 0x080fe20000000061 */
[-C--:B------:R-:W-:Y:S01]  /*1840*/  FFMA R79, R51, R14.reuse, R79 ;  /* 0x0000000e334f7223 */ /* 0x080fe2000000004f */
[-C--:B------:R-:W-:Y:S01]  /*1850*/  FFMA R81, R55, R14.reuse, R81 ;  /* 0x0000000e37517223 */ /* 0x080fe20000000051 */
[----:B------:R-:W5:Y:S01]  /*1860*/  LDS.128 R44, [R7+0x70] ;  /* 0x00007000072c7984 */ /* 0x000f620000000c00 */
[-C--:B------:R-:W-:Y:S01]  /*1870*/  FFMA R85, R59, R14.reuse, R85 ;  /* 0x0000000e3b557223 */ /* 0x080fe20000000055 */
[----:B------:R-:W-:Y:S01]  /*1880*/  FFMA R91, R63, R14, R91 ;  /* 0x0000000e3f5b7223 */ /* 0x000fe2000000005b */
[----:B------:R-:W-:Y:S01]  /*1890*/  FFMA R102, R43, R13, R102 ;  /* 0x0000000d2b667223 */ /* 0x000fe20000000066 */
[----:B------:R-:W-:Y:S01]  /*18a0*/  FFMA R121, R51, R12, R42 ;  /* 0x0000000c33797223 */ /* 0x000fe2000000002a */
[C---:B0-----:R-:W-:Y:S01]  /*18b0*/  FFMA R14, R24.reuse, R16, R41 ;  /* 0x00000010180e7223 */ /* 0x041fe20000000029 */
[C---:B------:R-:W-:Y:S01]  /*18c0*/  FFMA R76, R59.reuse, R15, R56 ;  /* 0x0000000f3b4c7223 */ /* 0x040fe20000000038 */
[----:B------:R-:W0:Y:S01]  /*18d0*/  LDS.128 R40, [R7+0x90] ;  /* 0x0000900007287984 */ /* 0x000e220000000c00 */
[-C--:B------:R-:W-:Y:S01]  /*18e0*/  FFMA R99, R59, R12.reuse, R50 ;  /* 0x0000000c3b637223 */ /* 0x080fe20000000032 */
[C---:B------:R-:W-:Y:S01]  /*18f0*/  FFMA R109, R63.reuse, R12, R54 ;  /* 0x0000000c3f6d7223 */ /* 0x040fe20000000036 */
[-C--:B------:R-:W-:Y:S01]  /*1900*/  FFMA R56, R63, R13.reuse, R84 ;  /* 0x0000000d3f387223 */ /* 0x080fe20000000054 */
[-C--:B------:R-:W-:Y:S01]  /*1910*/  FFMA R74, R51, R13.reuse, R74 ;  /* 0x0000000d334a7223 */ /* 0x080fe2000000004a */
[-C--:B------:R-:W-:Y:S01]  /*1920*/  FFMA R80, R55, R13.reuse, R80 ;  /* 0x0000000d37507223 */ /* 0x080fe20000000050 */
[----:B------:R-:W-:Y:S01]  /*1930*/  FFMA R104, R59, R13, R104 ;  /* 0x0000000d3b687223 */ /* 0x000fe20000000068 */
[C---:B------:R-:W-:Y:S01]  /*1940*/  FFMA R82, R24.reuse, R17, R82 ;  /* 0x0000001118527223 */ /* 0x040fe20000000052 */
[C---:B------:R-:W-:Y:S01]  /*1950*/  FFMA R59, R24.reuse, R18, R87 ;  /* 0x00000012183b7223 */ /* 0x040fe20000000057 */
[----:B------:R-:W-:Y:S01]  /*1960*/  FFMA R124, R24, R19, R124 ;  /* 0x00000013187c7223 */ /* 0x000fe2000000007c */
[-C--:B------:R-:W-:Y:S01]  /*1970*/  FFMA R112, R51, R15.reuse, R48 ;  /* 0x0000000f33707223 */ /* 0x080fe20000000030 */
[----:B------:R-:W-:Y:S01]  /*1980*/  FFMA R88, R55, R15, R52 ;  /* 0x0000000f37587223 */ /* 0x000fe20000000034 */
[C---:B-1----:R-:W-:Y:S01]  /*1990*/  FFMA R12, R28.reuse, R16, R83 ;  /* 0x000000101c0c7223 */ /* 0x042fe20000000053 */
[C---:B------:R-:W-:Y:S01]  /*19a0*/  FFMA R78, R28.reuse, R17, R78 ;  /* 0x000000111c4e7223 */ /* 0x040fe2000000004e */
[C---:B------:R-:W-:Y:S01]  /*19b0*/  FFMA R101, R28.reuse, R18, R101 ;  /* 0x000000121c657223 */ /* 0x040fe20000000065 */
[C---:B------:R-:W-:Y:S01]  /*19c0*/  FFMA R120, R28.reuse, R19, R120 ;  /* 0x000000131c787223 */ /* 0x040fe20000000078 */
[C---:B--2---:R-:W-:Y:S01]  /*19d0*/  FFMA R63, R28.reuse, R8, R103 ;  /* 0x000000081c3f7223 */ /* 0x044fe20000000067 */
[C---:B------:R-:W-:Y:S01]  /*19e0*/  FFMA R86, R28.reuse, R9, R86 ;  /* 0x000000091c567223 */ /* 0x040fe20000000056 */
[C---:B------:R-:W-:Y:S01]  /*19f0*/  FFMA R105, R28.reuse, R10, R105 ;  /* 0x0000000a1c697223 */ /* 0x040fe20000000069 */
[----:B------:R-:W-:Y:S01]  /*1a00*/  FFMA R116, R28, R11, R116 ;  /* 0x0000000b1c747223 */ /* 0x000fe20000000074 */
        /* <DEDUP_REMOVED lines=8> */
[C---:B----4-:R-:W-:Y:S01]  /*1a90*/  FFMA R63, R29.reuse, R64, R63 ;  /* 0x000000401d3f7223 */ /* 0x050fe2000000003f */
        /* <DEDUP_REMOVED lines=32> */
[-C--:B------:R-:W-:Y:S01]  /*1ca0*/  FFMA R12, R44, R16.reuse, R49 ;  /* 0x000000102c0c7223 */ /* 0x080fe20000000031 */
[----:B0-----:R-:W-:Y:S01]  /*1cb0*/  FFMA R70, R40, R16, R53 ;  /* 0x0000001028467223 */ /* 0x001fe20000000035 */
[----:B------:R-:W0:Y:S01]  /*1cc0*/  LDS.128 R36, [R7+0xb0] ;  /* 0x0000b00007247984 */ /* 0x000e220000000c00 */
[C---:B------:R-:W-:Y:S01]  /*1cd0*/  FFMA R94, R44.reuse, R17, R94 ;  /* 0x000000112c5e7223 */ /* 0x040fe2000000005e */
[C---:B------:R-:W-:Y:S01]  /*1ce0*/  FFMA R72, R44.reuse, R9, R72 ;  /* 0x000000092c487223 */ /* 0x040fe20000000048 */
[C---:B------:R-:W-:Y:S01]  /*1cf0*/  FFMA R75, R44.reuse, R10, R75 ;  /* 0x0000000a2c4b7223 */ /* 0x040fe2000000004b */
[----:B------:R-:W1:Y:S01]  /*1d00*/  LDS.128 R48, [R7+0xd0] ;  /* 0x0000d00007307984 */ /* 0x000e620000000c00 */
[----:B------:R-:W-:Y:S01]  /*1d10*/  FFMA R28, R44, R11, R114 ;  /* 0x0000000b2c1c7223 */ /* 0x000fe20000000072 */
[C---:B------:R-:W-:Y:S01]  /*1d20*/  FFMA R73, R40.reuse, R18, R73 ;  /* 0x0000001228497223 */ /* 0x040fe20000000049 */
[C---:B------:R-:W-:Y:S01]  /*1d30*/  FFMA R44, R45.reuse, R20, R12 ;  /* 0x000000142d2c7223 */ /* 0x040fe2000000000c */
[----:B------:R1:W2:Y:S01]  /*1d40*/  LDS.128 R52, [R7+0xf0] ;  /* 0x0000f00007347984 */ /* 0x0002a20000000c00 */
        /* <DEDUP_REMOVED lines=19> */
[----:B------:R-:W3:Y:S01]  /*1e80*/  LDS.128 R12, [R6+0x1c00] ;  /* 0x001c0000060c7984 */ /* 0x000ee20000000c00 */
[C---:B0-----:R-:W-:Y:S01]  /*1e90*/  FFMA R41, R36.reuse, R8, R119 ;  /* 0x0000000824297223 */ /* 0x041fe20000000077 */
[C---:B------:R-:W-:Y:S01]  /*1ea0*/  FFMA R80, R36.reuse, R9, R80 ;  /* 0x0000000924507223 */ /* 0x040fe20000000050 */
[C---:B------:R-:W-:Y:S01]  /*1eb0*/  FFMA R81, R36.reuse, R10, R81 ;  /* 0x0000000a24517223 */ /* 0x040fe20000000051 */
[----:B------:R-:W-:Y:S01]  /*1ec0*/  FFMA R84, R36, R11, R88 ;  /* 0x0000000b24547223 */ /* 0x000fe20000000058 */
[C---:B-1----:R-:W-:Y:S01]  /*1ed0*/  FFMA R7, R48.reuse, R8, R99 ;  /* 0x0000000830077223 */ /* 0x042fe20000000063 */
[C---:B------:R-:W-:Y:S01]  /*1ee0*/  FFMA R104, R48.reuse, R9, R104 ;  /* 0x0000000930687223 */ /* 0x040fe20000000068 */
[C---:B------:R-:W-:Y:S01]  /*1ef0*/  FFMA R85, R48.reuse, R10, R85 ;  /* 0x0000000a30557223 */ /* 0x040fe20000000055 */
[----:B------:R-:W-:Y:S01]  /*1f00*/  FFMA R76, R48, R11, R76 ;  /* 0x0000000b304c7223 */ /* 0x000fe2000000004c */
[C---:B--2---:R-:W-:Y:S01]  /*1f10*/  FFMA R109, R52.reuse, R8, R109 ;  /* 0x00000008346d7223 */ /* 0x044fe2000000006d */
[C---:B------:R-:W-:Y:S01]  /*1f20*/  FFMA R56, R52.reuse, R9, R56 ;  /* 0x0000000934387223 */ /* 0x040fe20000000038 */
[C---:B------:R-:W-:Y:S01]  /*1f30*/  FFMA R91, R52.reuse, R10, R91 ;  /* 0x0000000a345b7223 */ /* 0x040fe2000000005b */
[----:B------:R-:W-:Y:S01]  /*1f40*/  FFMA R110, R52, R11, R110 ;  /* 0x0000000b346e7223 */ /* 0x000fe2000000006e */
[C---:B------:R-:W-:Y:S01]  /*1f50*/  FFMA R124, R36.reuse, R16, R57 ;  /* 0x00000010247c7223 */ /* 0x040fe20000000039 */
[----:B------:R-:W0:Y:S01]  /*1f60*/  LDS.128 R8, [R6+0x1c10] ;  /* 0x001c100006087984 */ /* 0x000e220000000c00 */
        /* <DEDUP_REMOVED lines=34> */
[-C--:B---3--:R-:W-:Y:S01]  /*2190*/  FFMA R19, R46, R12.reuse, R44 ;  /* 0x0000000c2e137223 */ /* 0x088fe2000000002c */
[----:B------:R-:W-:Y:S01]  /*21a0*/  FFMA R53, R53, R67, R110 ;  /* 0x0000004335357223 */ /* 0x000fe2000000006e */
[C---:B------:R-:W-:Y:S01]  /*21b0*/  FFMA R109, R30.reuse, R12, R125 ;  /* 0x0000000c1e6d7223 */ /* 0x040fe2000000007d */
[C---:B------:R-:W-:Y:S01]  /*21c0*/  FFMA R112, R30.reuse, R13, R107 ;  /* 0x0000000d1e707223 */ /* 0x040fe2000000006b */
[-C--:B------:R-:W-:Y:S01]  /*21d0*/  FFMA R106, R30, R14.reuse, R101 ;  /* 0x0000000e1e6a7223 */ /* 0x080fe20000000065 */
[-C--:B------:R-:W-:Y:S01]  /*21e0*/  FFMA R94, R26, R14.reuse, R59 ;  /* 0x0000000e1a5e7223 */ /* 0x080fe2000000003b */
[----:B------:R-:W-:Y:S01]  /*21f0*/  FFMA R64, R38, R14, R57 ;  /* 0x0000000e26407223 */ /* 0x000fe20000000039 */
[C---:B------:R-:W-:Y:S01]  /*2200*/  FFMA R90, R30.reuse, R15, R87 ;  /* 0x0000000f1e5a7223 */ /* 0x040fe20000000057 */
[C---:B0-----:R-:W-:Y:S01]  /*2210*/  FFMA R44, R30.reuse, R8, R63 ;  /* 0x000000081e2c7223 */ /* 0x041fe2000000003f */
[C---:B------:R-:W-:Y:S01]  /*2220*/  FFMA R86, R30.reuse, R9, R86 ;  /* 0x000000091e567223 */ /* 0x040fe20000000056 */
[C---:B------:R-:W-:Y:S01]  /*2230*/  FFMA R93, R30.reuse, R10, R93 ;  /* 0x0000000a1e5d7223 */ /* 0x040fe2000000005d */
[----:B------:R-:W-:Y:S01]  /*2240*/  FFMA R92, R30, R11, R92 ;  /* 0x0000000b1e5c7223 */ /* 0x000fe2000000005c */
[C---:B------:R-:W-:Y:S01]  /*2250*/  FFMA R17, R42.reuse, R12, R70 ;  /* 0x0000000c2a117223 */ /* 0x040fe20000000046 */
[C---:B------:R-:W-:Y:S01]  /*2260*/  FFMA R110, R42.reuse, R13, R40 ;  /* 0x0000000d2a6e7223 */ /* 0x040fe20000000028 */
[C---:B------:R-:W-:Y:S01]  /*2270*/  FFMA R76, R42.reuse, R14, R121 ;  /* 0x0000000e2a4c7223 */ /* 0x040fe20000000079 */
[----:B------:R-:W0:Y:S01]  /*2280*/  LDS.128 R56, [R6+0x1e00] ;  /* 0x001e000006387984 */ /* 0x000e220000000c00 */
[C---:B------:R-:W-:Y:S01]  /*2290*/  FFMA R18, R42.reuse, R15, R73 ;  /* 0x0000000f2a127223 */ /* 0x040fe20000000049 */
[C---:B------:R-:W-:Y:S01]  /*22a0*/  FFMA R30, R42.reuse, R8, R45 ;  /* 0x000000082a1e7223 */ /* 0x040fe2000000002d */
[C---:B------:R-:W-:Y:S01]  /*22b0*/  FFMA R74, R42.reuse, R9, R74 ;  /* 0x000000092a4a7223 */ /* 0x040fe2000000004a */
[----:B------:R-:W-:Y:S01]  /*22c0*/  FFMA R79, R42, R10, R79 ;  /* 0x0000000a2a4f7223 */ /* 0x000fe2000000004f */
[----:B------:R-:W-:Y:S01]  /*22d0*/  FFMA R48, R50, R14, R61 ;  /* 0x0000000e32307223 */ /* 0x000fe2000000003d */
[----:B------:R-:W-:Y:S01]  /*22e0*/  FFMA R42, R42, R11, R62 ;  /* 0x0000000b2a2a7223 */ /* 0x000fe2000000003e */
[----:B------:R-:W-:Y:S01]  /*22f0*/  FFMA R67, R34, R12, R32 ;  /* 0x0000000c22437223 */ /* 0x000fe20000000020 */
[----:B------:R-:W1:Y:S01]  /*2300*/  LDS.128 R60, [R6+0x1e10] ;  /* 0x001e1000063c7984 */ /* 0x000e620000000c00 */
[C---:B------:R-:W-:Y:S01]  /*2310*/  FFMA R114, R46.reuse, R13, R114 ;  /* 0x0000000d2e727223 */ /* 0x040fe20000000072 */
[C---:B------:R-:W-:Y:S01]  /*2320*/  FFMA R82, R46.reuse, R14, R111 ;  /* 0x0000000e2e527223 */ /* 0x040fe2000000006f */
[C---:B------:R-:W-:Y:S01]  /*2330*/  FFMA R20, R46.reuse, R15, R77 ;  /* 0x0000000f2e147223 */ /* 0x040fe2000000004d */
[C---:B------:R-:W-:Y:S01]  /*2340*/  FFMA R32, R46.reuse, R8, R33 ;  /* 0x000000082e207223 */ /* 0x040fe20000000021 */
[C---:B------:R-:W-:Y:S01]  /*2350*/  FFMA R72, R46.reuse, R9, R72 ;  /* 0x000000092e487223 */ /* 0x040fe20000000048 */
[----:B------:R-:W-:Y:S01]  /*2360*/  FFMA R75, R46, R10, R75 ;  /* 0x0000000a2e4b7223 */ /* 0x000fe2000000004b */
[-C--:B------:R-:W-:Y:S01]  /*2370*/  FFMA R99, R26, R12.reuse, R123 ;  /* 0x0000000c1a637223 */ /* 0x080fe2000000007b */
[-C--:B------:R-:W-:Y:S01]  /*2380*/  FFMA R124, R38, R12.reuse, R124 ;  /* 0x0000000c267c7223 */ /* 0x080fe2000000007c */
[-C--:B------:R-:W-:Y:S01]  /*2390*/  FFMA R120, R50, R12.reuse, R120 ;  /* 0x0000000c32787223 */ /* 0x080fe20000000078 */
[----:B------:R-:W-:Y:S01]  /*23a0*/  FFMA R116, R54, R12, R69 ;  /* 0x0000000c36747223 */ /* 0x000fe20000000045 */
[----:B------:R-:W-:Y:S01]  /*23b0*/  FFMA R46, R46, R11, R28 ;  /* 0x0000000b2e2e7223 */ /* 0x000fe2000000001c */
[-C--:B------:R-:W-:Y:S01]  /*23c0*/  FFMA R66, R34, R13.reuse, R115 ;  /* 0x0000000d22427223 */ /* 0x080fe20000000073 */
[----:B------:R-:W-:Y:S01]  /*23d0*/  FFMA R12, R38, R13, R119 ;  /* 0x0000000d260c7223 */ /* 0x000fe20000000077 */
[C---:B------:R-:W-:Y:S01]  /*23e0*/  FFMA R88, R34.reuse, R14, R103 ;  /* 0x0000000e22587223 */ /* 0x040fe20000000067 */
[-C--:B------:R-:W-:Y:S01]  /*23f0*/  FFMA R100, R34, R15.reuse, R89 ;  /* 0x0000000f22647223 */ /* 0x080fe20000000059 */
[----:B------:R-:W-:Y:S01]  /*2400*/  FFMA R68, R38, R15, R71 ;  /* 0x0000000f26447223 */ /* 0x000fe20000000047 */
[C---:B------:R-:W-:Y:S01]  /*2410*/  FFMA R36, R34.reuse, R8, R25 ;  /* 0x0000000822247223 */ /* 0x040fe20000000019 */
[CC--:B------:R-:W-:Y:S01]  /*2420*/  FFMA R102, R34.reuse, R9.reuse, R102 ;  /* 0x0000000922667223 */ /* 0x0c0fe20000000066 */
[----:B------:R-:W-:Y:S01]  /*2430*/  FFMA R97, R34, R10, R97 ;  /* 0x0000000a22617223 */ /* 0x000fe20000000061 */
        /* <DEDUP_REMOVED lines=8> */
[-C--:B------:R-:W-:Y:S01]  /*24c0*/  FFMA R98, R26, R11.reuse, R98 ;  /* 0x0000000b1a627223 */ /* 0x080fe20000000062 */
[-C--:B------:R-:W-:Y:S01]  /*24d0*/  FFMA R34, R34, R11.reuse, R24 ;  /* 0x0000000b22227223 */ /* 0x080fe20000000018 */
[----:B------:R-:W-:Y:S01]  /*24e0*/  FFMA R38, R38, R11, R84 ;  /* 0x0000000b26267223 */ /* 0x000fe20000000054 */
[-C--:B------:R-:W-:Y:S01]  /*24f0*/  FFMA R108, R50, R13.reuse, R113 ;  /* 0x0000000d326c7223 */ /* 0x080fe20000000071 */
[C---:B------:R-:W-:Y:S01]  /*2500*/  FFMA R16, R54.reuse, R13, R117 ;  /* 0x0000000d36107223 */ /* 0x040fe20000000075 */
[----:B------:R-:W-:Y:S01]  /*2510*/  FFMA R52, R54, R14, R49 ;  /* 0x0000000e36347223 */ /* 0x000fe20000000031 */
        /* <DEDUP_REMOVED lines=8> */
[-C--:B------:R-:W-:Y:S01]  /*25a0*/  FFMA R50, R50, R11.reuse, R78 ;  /* 0x0000000b32327223 */ /* 0x080fe2000000004e */
[----:B------:R-:W-:Y:S01]  /*25b0*/  FFMA R54, R54, R11, R53 ;  /* 0x0000000b36367223 */ /* 0x000fe20000000035 */
[-C--:B0-----:R-:W-:Y:S01]  /*25c0*/  FFMA R15, R47, R56.reuse, R19 ;  /* 0x000000382f0f7223 */ /* 0x081fe20000000013 */
        /* <DEDUP_REMOVED lines=31> */
[C---:B-1----:R-:W-:Y:S01]  /*27c0*/  FFMA R57, R31.reuse, R60, R44 ;  /* 0x0000003c1f397223 */ /* 0x042fe2000000002c */
        /* <DEDUP_REMOVED lines=31> */
[----:B------:R-:W-:Y:S06]  /*29c0*/  BAR.SYNC.DEFER_BLOCKING 0x0 ;  /* 0x0000000000007b1d */ /* 0x000fec0000010000 */
[----:B------:R-:W-:Y:S05]  /*29d0*/  @!P0 BRA `(.L_x_5) ;  /* 0xffffffd800848947 */ /* 0x000fea000383ffff */
.L_x_0:
[----:B------:R-:W1:Y:S01]  /*29e0*/  S2R R3, SR_TID.X ;  /* 0x0000000000037919 */ /* 0x000e620000002100 */
[----:B------:R-:W2:Y:S01]  /*29f0*/  LDCU UR14, c[0x0][0x3a0] ;  /* 0x00007400ff0e77ac */ /* 0x000ea20008000800 */
[----:B------:R-:W-:Y:S01]  /*2a00*/  IADD3 R24, PT, PT, R2, UR5, RZ ;  /* 0x0000000502187c10 */ /* 0x000fe2000fffe0ff */
[----:B------:R-:W3:Y:S01]  /*2a10*/  S2R R0, SR_CTAID.X ;  /* 0x0000000000007919 */ /* 0x000ee20000002500 */
[----:B------:R-:W4:Y:S02]  /*2a20*/  LDCU UR7, c[0x0][0x398] ;  /* 0x00007300ff0777ac */ /* 0x000f240008000800 */
[C---:B------:R-:W-:Y:S02]  /*2a30*/  IADD3 R26, PT, PT, R24.reuse, 0x1, RZ ;  /* 0x00000001181a7810 */ /* 0x040fe40007ffe0ff */
[C---:B------:R-:W-:Y:S01]  /*2a40*/  IADD3 R34, PT, PT, R24.reuse, 0x2, RZ ;  /* 0x0000000218227810 */ /* 0x040fe20007ffe0ff */
[----:B------:R-:W5:Y:S01]  /*2a50*/  LDCU.64 UR8, c[0x0][0x390] ;  /* 0x00007200ff0877ac */ /* 0x000f620008000a00 */
[C---:B--2---:R-:W-:Y:S01]  /*2a60*/  IMAD R7, R24.reuse, UR14, RZ ;  /* 0x0000000e18077c24 */ /* 0x044fe2000f8e02ff */
[----:B----4-:R-:W-:-:S04]  /*2a70*/  ISETP.GE.AND P6, PT, R24, UR7, PT ;  /* 0x0000000718007c0c */ /* 0x010fc8000bfc6270 */
[----:B------:R-:W-:Y:S02]  /*2a80*/  IADD3 R27, PT, PT, R7, UR14, RZ ;  /* 0x0000000e071b7c10 */ /* 0x000fe4000fffe0ff */
[----:B-1----:R-:W-:-:S04]  /*2a90*/  SHF.L.U32 R3, R3, 0x3, RZ ;  /* 0x0000000303037819 */ /* 0x002fc800000006ff */
[----:B------:R-:W-:-:S04]  /*2aa0*/  LOP3.LUT R3, R3, 0x78, RZ, 0xc0, !PT ;  /* 0x0000007803037812 */ /* 0x000fc800078ec0ff */
[----:B---3--:R-:W-:-:S04]  /*2ab0*/  LEA R0, R0, R3, 0x7 ;  /* 0x0000000300007211 */ /* 0x008fc800078e38ff */
[C---:B------:R-:W-:Y:S02]  /*2ac0*/  ISETP.GE.AND P5, PT, R0.reuse, UR14, PT ;  /* 0x0000000e00007c0c */ /* 0x040fe4000bfa6270 */
[----:B------:R-:W-:Y:S02]  /*2ad0*/  IADD3 R31, PT, PT, R0, 0x3, RZ ;  /* 0x00000003001f7810 */ /* 0x000fe40007ffe0ff */
[----:B------:R-:W-:Y:S02]  /*2ae0*/  ISETP.GE.OR P0, PT, R24, UR7, P5 ;  /* 0x0000000718007c0c */ /* 0x000fe4000af06670 */
[C---:B------:R-:W-:Y:S02]  /*2af0*/  IADD3 R6, P1, PT, R0.reuse, R7, RZ ;  /* 0x0000000700067210 */ /* 0x040fe40007f3e0ff */
[----:B------:R-:W-:Y:S02]  /*2b00*/  ISETP.GE.OR P2, PT, R31, UR14, P6 ;  /* 0x0000000e1f007c0c */ /* 0x000fe4000b746670 */
[----:B------:R-:W-:-:S02]  /*2b10*/  IADD3 R29, PT, PT, R0, 0x4, RZ ;  /* 0x00000004001d7810 */ /* 0x000fc40007ffe0ff */
[C---:B------:R-:W-:Y:S02]  /*2b20*/  IADD3 R32, PT, PT, R0.reuse, 0x5, RZ ;  /* 0x0000000500207810 */ /* 0x040fe40007ffe0ff */
[----:B------:R-:W-:Y:S02]  /*2b30*/  IADD3 R25, PT, PT, R0, 0x1, RZ ;  /* 0x0000000100197810 */ /* 0x000fe40007ffe0ff */
[----:B------:R-:W-:Y:S01]  /*2b40*/  ISETP.GE.OR P3, PT, R26, UR7, P5 ;  /* 0x000000071a007c0c */ /* 0x000fe2000af66670 */
[----:B------:R-:W1:Y:S01]  /*2b50*/  @!P0 LDC.64 R4, c[0x0][0x390] ;  /* 0x0000e400ff048b82 */ /* 0x000e620000000a00 */
[C---:B------:R-:W-:Y:S02]  /*2b60*/  @!P0 IADD3 R3, PT, PT, R0.reuse, R7, RZ ;  /* 0x0000000700038210 */ /* 0x040fe40007ffe0ff */
[----:B------:R-:W-:Y:S02]  /*2b70*/  IADD3 R33, PT, PT, R0, 0x6, RZ ;  /* 0x0000000600217810 */ /* 0x000fe40007ffe0ff */
[----:B------:R-:W-:-:S02]  /*2b80*/  ISETP.GE.AND P4, PT, R25, UR14, PT ;  /* 0x0000000e19007c0c */ /* 0x000fc4000bf86270 */
[----:B------:R-:W-:Y:S01]  /*2b90*/  IADD3 R28, PT, PT, R0, 0x2, RZ ;  /* 0x00000002001c7810 */ /* 0x000fe20007ffe0ff */
[----:B-1----:R-:W-:Y:S01]  /*2ba0*/  @!P0 IMAD.WIDE R4, R3, 0x4, R4 ;  /* 0x0000000403048825 */ /* 0x002fe200078e0204 */
[----:B------:R-:W-:Y:S02]  /*2bb0*/  LEA.HI.X.SX32 R3, R7, RZ, 0x1, P1 ;  /* 0x000000ff07037211 */ /* 0x000fe400008f0eff */
[C---:B-----5:R-:W-:Y:S02]  /*2bc0*/  LEA R2, P1, R6.reuse, UR8, 0x2 ;  /* 0x0000000806027c11 */ /* 0x060fe4000f8210ff */
[----:B0-----:R0:W-:Y:S01]  /*2bd0*/  @!P0 STG.E desc[UR10][R4.64], R109 ;  /* 0x0000006d04008986 */ /* 0x0011e2000c10190a */
[----:B------:R-:W-:Y:S02]  /*2be0*/  ISETP.GE.OR P0, PT, R29, UR14, P6 ;  /* 0x0000000e1d007c0c */ /* 0x000fe4000b706670 */
[----:B------:R-:W-:Y:S02]  /*2bf0*/  LEA.HI.X R3, R6, UR9, R3, 0x2, P1 ;  /* 0x0000000906037c11 */ /* 0x000fe400088f1403 */
[----:B------:R-:W-:-:S02]  /*2c00*/  ISETP.GE.OR P1, PT, R32, UR14, P6 ;  /* 0x0000000e20007c0c */ /* 0x000fc4000b726670 */
[----:B------:R-:W-:Y:S01]  /*2c10*/  ISETP.GE.OR P6, PT, R33, UR14, P6 ;  /* 0x0000000e21007c0c */ /* 0x000fe2000b7c6670 */
[----:B------:R-:W-:Y:S01]  /*2c20*/  @!P2 STG.E desc[UR10][R2.64+0xc], R90 ;  /* 0x00000c5a0200a986 */ /* 0x000fe2000c10190a */
[----:B------:R-:W-:Y:S02]  /*2c30*/  ISETP.GE.OR P2, PT, R24, UR7, P4 ;  /* 0x0000000718007c0c */ /* 0x000fe4000a746670 */
[C---:B------:R-:W-:Y:S01]  /*2c40*/  IADD3 R6, PT, PT, R0.reuse, 0x7, RZ ;  /* 0x0000000700067810 */ /* 0x040fe20007ffe0ff */
[----:B0-----:R-:W0:Y:S01]  /*2c50*/  @!P3 LDC.64 R4, c[0x0][0x390] ;  /* 0x0000e400ff04bb82 */ /* 0x001e220000000a00 */
[----:B------:R-:W-:Y:S01]  /*2c60*/  @!P3 IADD3 R7, PT, PT, R0, R27, RZ ;  /* 0x0000001b0007b210 */ /* 0x000fe20007ffe0ff */
[----:B------:R-:W-:Y:S01]  /*2c70*/  @!P0 STG.E desc[UR10][R2.64+0x10], R57 ;  /* 0x0000103902008986 */ /* 0x000fe2000c10190a */
[----:B------:R-:W-:-:S03]  /*2c80*/  ISETP.GE.AND P0, PT, R28, UR14, PT ;  /* 0x0000000e1c007c0c */ /* 0x000fc6000bf06270 */
[----:B------:R-:W-:Y:S01]  /*2c90*/  @!P1 STG.E desc[UR10][R2.64+0x14], R86 ;  /* 0x0000145602009986 */ /* 0x000fe2000c10190a */
[----:B------:R-:W-:-:S03]  /*2ca0*/  ISETP.GE.AND P1, PT, R6, UR14, PT ;  /* 0x0000000e06007c0c */ /* 0x000fc6000bf26270 */
[----:B------:R-:W-:Y:S01]  /*2cb0*/  @!P6 STG.E desc[UR10][R2.64+0x18], R93 ;  /* 0x0000185d0200e986 */ /* 0x000fe2000c10190a */
[----:B------:R-:W-:-:S03]  /*2cc0*/  ISETP.GE.OR P6, PT, R24, UR7, P0 ;  /* 0x0000000718007c0c */ /* 0x000fc600087c6670 */
[----:B------:R-:W-:Y:S01]  /*2cd0*/  @!P2 STG.E desc[UR10][R2.64+0x4], R112 ;  /* 0x000004700200a986 */ /* 0x000fe2000c10190a */
[----:B------:R-:W-:-:S09]  /*2ce0*/  ISETP.GE.OR P2, PT, R24, UR7, P1 ;  /* 0x0000000718007c0c */ /* 0x000fd20008f46670 */
[----:B------:R-:W-:Y:S01]  /*2cf0*/  @!P6 STG.E desc[UR10][R2.64+0x8], R107 ;  /* 0x0000086b0200e986 */ /* 0x000fe2000c10190a */
[----:B------:R-:W-:Y:S01]  /*2d00*/  IADD3 R30, P6, PT, R0, R27, RZ ;  /* 0x0000001b001e7210 */ /* 0x000fe20007fde0ff */
[----:B0-----:R-:W-:Y:S02]  /*2d10*/  @!P3 IMAD.WIDE R4, R7, 0x4, R4 ;  /* 0x000000040704b825 */ /* 0x001fe400078e0204 */
[----:B------:R-:W-:Y:S01]  /*2d20*/  @!P2 STG.E desc[UR10][R2.64+0x1c], R92 ;  /* 0x00001c5c0200a986 */ /* 0x000fe2000c10190a */
[----:B------:R-:W-:Y:S02]  /*2d30*/  ISETP.GE.OR P2, PT, R26, UR7, P4 ;  /* 0x000000071a007c0c */ /* 0x000fe4000a746670 */
[----:B------:R-:W-:Y:S01]  /*2d40*/  LEA.HI.X.SX32 R7, R27, RZ, 0x1, P6 ;  /* 0x000000ff1b077211 */ /* 0x000fe200030f0eff */
[----:B------:R0:W-:Y:S01]  /*2d50*/  @!P3 STG.E desc[UR10][R4.64], R99 ;  /* 0x000000630400b986 */ /* 0x0001e2000c10190a */
[----:B------:R-:W-:Y:S02]  /*2d60*/  LEA R6, P6, R30, UR8, 0x2 ;  /* 0x000000081e067c11 */ /* 0x000fe4000f8c10ff */
[----:B------:R-:W-:-:S02]  /*2d70*/  ISETP.GE.AND P3, PT, R31, UR14, PT ;  /* 0x0000000e1f007c0c */ /* 0x000fc4000bf66270 */
[----:B------:R-:W-:Y:S02]  /*2d80*/  LEA.HI.X R7, R30, UR9, R7, 0x2, P6 ;  /* 0x000000091e077c11 */ /* 0x000fe4000b0f1407 */
[----:B------:R-:W-:-:S03]  /*2d90*/  ISETP.GE.OR P6, PT, R26, UR7, P0 ;  /* 0x000000071a007c0c */ /* 0x000fc600087c6670 */
[----:B------:R-:W-:Y:S01]  /*2da0*/  @!P2 STG.E desc[UR10][R6.64+0x4], R118 ;  /* 0x000004760600a986 */ /* 0x000fe2000c10190a */
[----:B------:R-:W-:Y:S02]  /*2db0*/  ISETP.GE.OR P2, PT, R26, UR7, P3 ;  /* 0x000000071a007c0c */ /* 0x000fe40009f46670 */
[----:B0-----:R-:W-:-:S04]  /*2dc0*/  IADD3 R5, PT, PT, R27, UR14, RZ ;  /* 0x0000000e1b057c10 */ /* 0x001fc8000fffe0ff */
[----:B------:R-:W-:-:S03]  /*2dd0*/  IADD3 R35, PT, PT, R5, UR14, RZ ;  /* 0x0000000e05237c10 */ /* 0x000fc6000fffe0ff */
[----:B------:R-:W-:Y:S01]  /*2de0*/  @!P6 STG.E desc[UR10][R6.64+0x8], R103 ;  /* 0x000008670600e986 */ /* 0x000fe2000c10190a */
[----:B------:R-:W-:Y:S02]  /*2df0*/  ISETP.GE.AND P6, PT, R26, UR7, PT ;  /* 0x000000071a007c0c */ /* 0x000fe4000bfc6270 */
[----:B------:R-:W-:Y:S01]  /*2e00*/  IADD3 R37, PT, PT, R35, UR14, RZ ;  /* 0x0000000e23257c10 */ /* 0x000fe2000fffe0ff */
[----:B------:R-:W-:Y:S01]  /*2e10*/  @!P2 STG.E desc[UR10][R6.64+0xc], R96 ;  /* 0x00000c600600a986 */ /* 0x000fe2000c10190a */
[----:B------:R-:W-:Y:S02]  /*2e20*/  ISETP.GE.OR P2, PT, R29, UR14, P6 ;  /* 0x0000000e1d007c0c */ /* 0x000fe4000b746670 */
[----:B------:R-:W-:-:S04]  /*2e30*/  IADD3 R39, PT, PT, R37, UR14, RZ ;  /* 0x0000000e25277c10 */ /* 0x000fc8000fffe0ff */
[----:B------:R-:W-:-:S04]  /*2e40*/  IADD3 R41, PT, PT, R39, UR14, RZ ;  /* 0x0000000e27297c10 */ /* 0x000fc8000fffe0ff */
[----:B------:R-:W-:-:S03]  /*2e50*/  IADD3 R43, PT, PT, R41, UR14, RZ ;  /* 0x0000000e292b7c10 */ /* 0x000fc6000fffe0ff */
[----:B------:R-:W-:Y:S01]  /*2e60*/  @!P2 STG.E desc[UR10][R6.64+0x10], R105 ;  /* 0x000010690600a986 */ /* 0x000fe2000c10190a */
[----:B------:R-:W-:Y:S02]  /*2e70*/  ISETP.GE.OR P2, PT, R32, UR14, P6 ;  /* 0x0000000e20007c0c */ /* 0x000fe4000b746670 */
[----:B------:R-:W-:-:S11]  /*2e80*/  ISETP.GE.OR P6, PT, R33, UR14, P6 ;  /* 0x0000000e21007c0c */ /* 0x000fd6000b7c6670 */
[----:B------:R-:W-:Y:S01]  /*2e90*/  @!P2 STG.E desc[UR10][R6.64+0x14], R122 ;  /* 0x0000147a0600a986 */ /* 0x000fe2000c10190a */
[----:B------:R-:W-:-:S03]  /*2ea0*/  ISETP.GE.OR P2, PT, R26, UR7, P1 ;  /* 0x000000071a007c0c */ /* 0x000fc60008f46670 */
[----:B------:R-:W-:Y:S01]  /*2eb0*/  @!P6 STG.E desc[UR10][R6.64+0x18], R95 ;  /* 0x0000185f0600e986 */ /* 0x000fe2000c10190a */
[----:B------:R-:W-:-:S09]  /*2ec0*/  ISETP.GE.AND P6, PT, R34, UR7, PT ;  /* 0x0000000722007c0c */ /* 0x000fd2000bfc6270 */
[----:B------:R-:W-:Y:S01]  /*2ed0*/  @!P2 STG.E desc[UR10][R6.64+0x1c], R98 ;  /* 0x00001c620600a986 */ /* 0x000fe2000c10190a */
[----:B------:R-:W-:-:S13]  /*2ee0*/  ISETP.GE.OR P2, PT, R0, UR14, P6 ;  /* 0x0000000e00007c0c */ /* 0x000fda000b746670 */
[----:B------:R-:W0:Y:S01]  /*2ef0*/  @!P2 LDC.64 R2, c[0x0][0x390] ;  /* 0x0000e400ff02ab82 */ /* 0x000e220000000a00 */
[----:B------:R-:W-:-:S05]  /*2f00*/  @!P2 IADD3 R27, PT, PT, R0, R5, RZ ;  /* 0x00000005001ba210 */ /* 0x000fca0007ffe0ff */
[----:B0-----:R-:W-:-:S05]  /*2f10*/  @!P2 IMAD.WIDE R2, R27, 0x4, R2 ;  /* 0x000000041b02a825 */ /* 0x001fca00078e0202 */
[----:B------:R0:W-:Y:S01]  /*2f20*/  @!P2 STG.E desc[UR10][R2.64], R67 ;  /* 0x000000430200a986 */ /* 0x0001e2000c10190a */
[----:B------:R-:W-:-:S04]  /*2f30*/  IADD3 R4, P2, PT, R0, R5, RZ ;  /* 0x0000000500047210 */ /* 0x000fc80007f5e0ff */
[----:B------:R-:W-:Y:S02]  /*2f40*/  LEA.HI.X.SX32 R27, R5, RZ, 0x1, P2 ;  /* 0x000000ff051b7211 */ /* 0x000fe400010f0eff */
[----:B------:R-:W-:-:S04]  /*2f50*/  LEA R26, P2, R4, UR8, 0x2 ;  /* 0x00000008041a7c11 */ /* 0x000fc8000f8410ff */
[----:B------:R-:W-:Y:S02]  /*2f60*/  LEA.HI.X R27, R4, UR9, R27, 0x2, P2 ;  /* 0x00000009041b7c11 */ /* 0x000fe400090f141b */
[----:B------:R-:W-:Y:S02]  /*2f70*/  ISETP.GE.OR P2, PT, R25, UR14, P6 ;  /* 0x0000000e19007c0c */ /* 0x000fe4000b746670 */
[----:B------:R-:W-:Y:S02]  /*2f80*/  ISETP.GE.OR P6, PT, R28, UR14, P6 ;  /* 0x0000000e1c007c0c */ /* 0x000fe4000b7c6670 */
[----:B------:R-:W-:-:S09]  /*2f90*/  IADD3 R25, PT, PT, R24, 0x3, RZ ;  /* 0x0000000318197810 */ /* 0x000fd20007ffe0ff */
[----:B------:R-:W-:Y:S01]  /*2fa0*/  @!P2 STG.E desc[UR10][R26.64+0x4], R66 ;  /* 0x000004421a00a986 */ /* 0x000fe2000c10190a */
[----:B------:R-:W-:-:S03]  /*2fb0*/  ISETP.GE.OR P2, PT, R34, UR7, P3 ;  /* 0x0000000722007c0c */ /* 0x000fc60009f46670 */
[----:B------:R-:W-:Y:S01]  /*2fc0*/  @!P6 STG.E desc[UR10][R26.64+0x8], R65 ;  /* 0x000008411a00e986 */ /* 0x000fe2000c10190a */
[----:B------:R-:W-:-:S04]  /*2fd0*/  ISETP.GE.AND P6, PT, R29, UR14, PT ;  /* 0x0000000e1d007c0c */ /* 0x000fc8000bfc6270 */
[----:B------:R-:W-:-:S05]  /*2fe0*/  P2R R38, PR, RZ, 0x40 ;  /* 0x00000040ff267803 */ /* 0x000fca0000000000 */
[----:B------:R-:W-:Y:S01]  /*2ff0*/  @!P2 STG.E desc[UR10][R26.64+0xc], R100 ;  /* 0x00000c641a00a986 */ /* 0x000fe2000c10190a */
[----:B------:R-:W-:Y:S02]  /*3000*/  ISETP.GE.OR P2, PT, R34, UR7, P6 ;  /* 0x0000000722007c0c */ /* 0x000fe4000b746670 */
[----:B------:R-:W-:-:S11]  /*3010*/  ISETP.GE.AND P6, PT, R32, UR14, PT ;  /* 0x0000000e20007c0c */ /* 0x000fd6000bfc6270 */
[----:B------:R-:W-:Y:S01]  /*3020*/  @!P2 STG.E desc[UR10][R26.64+0x10], R101 ;  /* 0x000010651a00a986 */ /* 0x000fe2000c10190a */
[----:B0-----:R-:W-:-:S04]  /*3030*/  IADD3 R2, P2, PT, R0, R35, RZ ;  /* 0x0000002300027210 */ /* 0x001fc80007f5e0ff */
[----:B------:R-:W-:Y:S02]  /*3040*/  LEA.HI.X.SX32 R3, R35, RZ, 0x1, P2 ;  /* 0x000000ff23037211 */ /* 0x000fe400010f0eff */
[----:B------:R-:W-:-:S04]  /*3050*/  LEA R30, P2, R2, UR8, 0x2 ;  /* 0x00000008021e7c11 */ /* 0x000fc8000f8410ff */
[----:B------:R-:W-:Y:S02]  /*3060*/  LEA.HI.X R31, R2, UR9, R3, 0x2, P2 ;  /* 0x00000009021f7c11 */ /* 0x000fe400090f1403 */
[----:B------:R-:W-:-:S04]  /*3070*/  IADD3 R2, P2, PT, R0, R37, RZ ;  /* 0x0000002500027210 */ /* 0x000fc80007f5e0ff */
        /* <DEDUP_REMOVED lines=15> */
[----:B------:R-:W-:Y:S02]  /*3170*/  ISETP.GE.OR P2, PT, R34, UR7, P6 ;  /* 0x0000000722007c0c */ /* 0x000fe4000b746670 */
[----:B------:R-:W-:-:S11]  /*3180*/  P2R R36, PR, RZ, 0x40 ;  /* 0x00000040ff247803 */ /* 0x000fd60000000000 */
[----:B------:R-:W-:Y:S01]  /*3190*/  @!P2 STG.E desc[UR10][R26.64+0x14], R102 ;  /* 0x000014661a00a986 */ /* 0x000fe2000c10190a */
[----:B------:R-:W-:-:S04]  /*31a0*/  ISETP.GE.AND P2, PT, R33, UR14, PT ;  /* 0x0000000e21007c0c */ /* 0x000fc8000bf46270 */
[----:B------:R-:W-:-:S13]  /*31b0*/  ISETP.GE.OR P6, PT, R34, UR7, P2 ;  /* 0x0000000722007c0c */ /* 0x000fda00097c6670 */
[----:B------:R-:W-:Y:S01]  /*31c0*/  @!P6 STG.E desc[UR10][R26.64+0x18], R97 ;  /* 0x000018611a00e986 */ /* 0x000fe2000c10190a */
[----:B------:R-:W-:-:S13]  /*31d0*/  ISETP.GE.OR P6, PT, R34, UR7, P1 ;  /* 0x0000000722007c0c */ /* 0x000fda0008fc6670 */
[----:B------:R-:W-:Y:S01]  /*31e0*/  @!P6 STG.E desc[UR10][R26.64+0x1c], R64 ;  /* 0x00001c401a00e986 */ /* 0x000fe2000c10190a */
[----:B------:R-:W-:-:S13]  /*31f0*/  ISETP.GE.OR P6, PT, R25, UR7, P5 ;  /* 0x0000000719007c0c */ /* 0x000fda000afc6670 */
[----:B------:R-:W0:Y:S01]  /*3200*/  @!P6 LDC.64 R32, c[0x0][0x390] ;  /* 0x0000e400ff20eb82 */ /* 0x000e220000000a00 */
[----:B------:R-:W-:-:S05]  /*3210*/  @!P6 IADD3 R35, PT, PT, R0, R35, RZ ;  /* 0x000000230023e210 */ /* 0x000fca0007ffe0ff */
[----:B0-----:R-:W-:-:S05]  /*3220*/  @!P6 IMAD.WIDE R32, R35, 0x4, R32 ;  /* 0x000000042320e825 */ /* 0x001fca00078e0220 */
[----:B------:R-:W-:Y:S01]  /*3230*/  @!P6 STG.E desc[UR10][R32.64], R15 ;  /* 0x0000000f2000e986 */ /* 0x000fe2000c10190a */
[----:B------:R-:W-:-:S13]  /*3240*/  ISETP.GE.OR P6, PT, R25, UR7, P4 ;  /* 0x0000000719007c0c */ /* 0x000fda000a7c6670 */
[----:B------:R0:W-:Y:S01]  /*3250*/  @!P6 STG.E desc[UR10][R30.64+0x4], R8 ;  /* 0x000004081e00e986 */ /* 0x0001e2000c10190a */
[----:B------:R-:W-:Y:S02]  /*3260*/  ISETP.GE.OR P6, PT, R25, UR7, P0 ;  /* 0x0000000719007c0c */ /* 0x000fe400087c6670 */
[----:B0-----:R-:W-:-:S11]  /*3270*/  IADD3 R8, PT, PT, R24, 0x4, RZ ;  /* 0x0000000418087810 */ /* 0x001fd60007ffe0ff */
[----:B------:R-:W-:Y:S01]  /*3280*/  @!P6 STG.E desc[UR10][R30.64+0x8], R19 ;  /* 0x000008131e00e986 */ /* 0x000fe2000c10190a */
[----:B------:R-:W-:-:S13]  /*3290*/  ISETP.GE.OR P6, PT, R25, UR7, P3 ;  /* 0x0000000719007c0c */ /* 0x000fda0009fc6670 */
[----:B------:R-:W-:Y:S01]  /*32a0*/  @!P6 STG.E desc[UR10][R30.64+0xc], R20 ;  /* 0x00000c141e00e986 */ /* 0x000fe2000c10190a */
[----:B------:R-:W-:-:S04]  /*32b0*/  ISETP.NE.AND P6, PT, R38, RZ, PT ;  /* 0x000000ff2600720c */ /* 0x000fc80003fc5270 */
[----:B------:R-:W-:-:S13]  /*32c0*/  ISETP.GE.OR P6, PT, R25, UR7, P6 ;  /* 0x0000000719007c0c */ /* 0x000fda000b7c6670 */
[----:B------:R-:W-:Y:S01]  /*32d0*/  @!P6 STG.E desc[UR10][R30.64+0x10], R73 ;  /* 0x000010491e00e986 */ /* 0x000fe2000c10190a */
[----:B------:R-:W-:-:S04]  /*32e0*/  ISETP.NE.AND P6, PT, R36, RZ, PT ;  /* 0x000000ff2400720c */ /* 0x000fc80003fc5270 */
[----:B------:R-:W-:-:S13]  /*32f0*/  ISETP.GE.OR P6, PT, R25, UR7, P6 ;  /* 0x0000000719007c0c */ /* 0x000fda000b7c6670 */
[----:B------:R-:W-:Y:S01]  /*3300*/  @!P6 STG.E desc[UR10][R30.64+0x14], R72 ;  /* 0x000014481e00e986 */ /* 0x000fe2000c10190a */
        /* <DEDUP_REMOVED lines=11> */
[----:B------:R-:W-:-:S13]  /*33c0*/  ISETP.GE.OR P6, PT, R8, UR7, P0 ;  /* 0x0000000708007c0c */ /* 0x000fda00087c6670 */
        /* <DEDUP_REMOVED lines=11> */
[----:B------:R-:W-:Y:S02]  /*3480*/  ISETP.GE.OR P6, PT, R8, UR7, P1 ;  /* 0x0000000708007c0c */ /* 0x000fe40008fc6670 */
[----:B------:R-:W-:-:S11]  /*3490*/  IADD3 R8, PT, PT, R24, 0x5, RZ ;  /* 0x0000000518087810 */ /* 0x000fd60007ffe0ff */
[----:B------:R-:W-:Y:S01]  /*34a0*/  @!P6 STG.E desc[UR10][R28.64+0x1c], R78 ;  /* 0x00001c4e1c00e986 */ /* 0x000fe2000c10190a */
[----:B------:R-:W-:-:S13]  /*34b0*/  ISETP.GE.OR P6, PT, R8, UR7, P5 ;  /* 0x0000000708007c0c */ /* 0x000fda000afc6670 */
[----:B0-----:R-:W0:Y:S01]  /*34c0*/  @!P6 LDC.64 R14, c[0x0][0x390] ;  /* 0x0000e400ff0eeb82 */ /* 0x001e220000000a00 */
        /* <DEDUP_REMOVED lines=18> */
[C---:B------:R-:W-:Y:S02]  /*35f0*/  IADD3 R8, PT, PT, R24.reuse, 0x6, RZ ;  /* 0x0000000618087810 */ /* 0x040fe40007ffe0ff */
[----:B------:R-:W-:-:S09]  /*3600*/  IADD3 R24, PT, PT, R24, 0x7, RZ ;  /* 0x0000000718187810 */ /* 0x000fd20007ffe0ff */
[----:B------:R1:W-:Y:S01]  /*3610*/  @!P6 STG.E desc[UR10][R6.64+0x1c], R82 ;  /* 0x00001c520600e986 */ /* 0x0003e2000c10190a */
[----:B------:R-:W-:Y:S02]  /*3620*/  ISETP.GE.OR P6, PT, R8, UR7, P5 ;  /* 0x0000000708007c0c */ /* 0x000fe4000afc6670 */
[----:B------:R-:W-:-:S11]  /*3630*/  ISETP.GE.OR P5, PT, R24, UR7, P5 ;  /* 0x0000000718007c0c */ /* 0x000fd6000afa6670 */
[----:B0-----:R-:W0:Y:S01]  /*3640*/  @!P6 LDC.64 R12, c[0x0][0x390] ;  /* 0x0000e400ff0ceb82 */ /* 0x001e220000000a00 */
[C---:B------:R-:W-:Y:S02]  /*3650*/  @!P6 IADD3 R41, PT, PT, R0.reuse, R41, RZ ;  /* 0x000000290029e210 */ /* 0x040fe40007ffe0ff */
[----:B------:R-:W-:-:S05]  /*3660*/  @!P5 IADD3 R43, PT, PT, R0, R43, RZ ;  /* 0x0000002b002bd210 */ /* 0x000fca0007ffe0ff */
[----:B-1----:R-:W1:Y:S01]  /*3670*/  @!P5 LDC.64 R6, c[0x0][0x390] ;  /* 0x0000e400ff06db82 */ /* 0x002e620000000a00 */
[----:B0-----:R-:W-:-:S05]  /*3680*/  @!P6 IMAD.WIDE R12, R41, 0x4, R12 ;  /* 0x00000004290ce825 */ /* 0x001fca00078e020c */
[----:B------:R0:W-:Y:S01]  /*3690*/  @!P6 STG.E desc[UR10][R12.64], R9 ;  /* 0x000000090c00e986 */ /* 0x0001e2000c10190a */
[----:B------:R-:W-:Y:S01]  /*36a0*/  ISETP.GE.OR P6, PT, R8, UR7, P4 ;  /* 0x0000000708007c0c */ /* 0x000fe2000a7c6670 */
[----:B-1----:R-:W-:Y:S01]  /*36b0*/  @!P5 IMAD.WIDE R6, R43, 0x4, R6 ;  /* 0x000000042b06d825 */ /* 0x002fe200078e0206 */
[----:B------:R-:W-:-:S11]  /*36c0*/  ISETP.GE.OR P4, PT, R24, UR7, P4 ;  /* 0x0000000718007c0c */ /* 0x000fd6000a786670 */
[----:B------:R0:W-:Y:S01]  /*36d0*/  @!P6 STG.E desc[UR10][R4.64+0x4], R10 ;  /* 0x0000040a0400e986 */ /* 0x0001e2000c10190a */
[----:B------:R-:W-:Y:S02]  /*36e0*/  ISETP.GE.OR P6, PT, R8, UR7, P0 ;  /* 0x0000000708007c0c */ /* 0x000fe400087c6670 */
[----:B------:R-:W-:-:S11]  /*36f0*/  ISETP.GE.OR P0, PT, R24, UR7, P0 ;  /* 0x0000000718007c0c */ /* 0x000fd60008706670 */
[----:B------:R0:W-:Y:S01]  /*3700*/  @!P6 STG.E desc[UR10][R4.64+0x8], R21 ;  /* 0x000008150400e986 */ /* 0x0001e2000c10190a */
[----:B------:R-:W-:Y:S02]  /*3710*/  ISETP.GE.OR P6, PT, R8, UR7, P3 ;  /* 0x0000000708007c0c */ /* 0x000fe40009fc6670 */
[----:B------:R-:W-:-:S11]  /*3720*/  ISETP.GE.OR P3, PT, R24, UR7, P3 ;  /* 0x0000000718007c0c */ /* 0x000fd60009f66670 */
[----:B------:R0:W-:Y:S01]  /*3730*/  @!P6 STG.E desc[UR10][R4.64+0xc], R22 ;  /* 0x00000c160400e986 */ /* 0x0001e2000c10190a */
[----:B------:R-:W-:-:S04]  /*3740*/  ISETP.NE.AND P6, PT, R38, RZ, PT ;  /* 0x000000ff2600720c */ /* 0x000fc80003fc5270 */
[----:B------:R-:W-:-:S13]  /*3750*/  ISETP.GE.OR P6, PT, R8, UR7, P6 ;  /* 0x0000000708007c0c */ /* 0x000fda000b7c6670 */
[----:B------:R0:W-:Y:S01]  /*3760*/  @!P6 STG.E desc[UR10][R4.64+0x10], R87 ;  /* 0x000010570400e986 */ /* 0x0001e2000c10190a */
[----:B------:R-:W-:-:S04]  /*3770*/  ISETP.NE.AND P6, PT, R36, RZ, PT ;  /* 0x000000ff2400720c */ /* 0x000fc80003fc5270 */
[----:B------:R-:W-:-:S13]  /*3780*/  ISETP.GE.OR P6, PT, R8, UR7, P6 ;  /* 0x0000000708007c0c */ /* 0x000fda000b7c6670 */
[----:B------:R0:W-:Y:S01]  /*3790*/  @!P6 STG.E desc[UR10][R4.64+0x14], R104 ;  /* 0x000014680400e986 */ /* 0x0001e2000c10190a */
[----:B------:R-:W-:Y:S02]  /*37a0*/  ISETP.GE.OR P6, PT, R8, UR7, P2 ;  /* 0x0000000708007c0c */ /* 0x000fe400097c6670 */
[----:B------:R-:W-:-:S11]  /*37b0*/  ISETP.GE.OR P2, PT, R24, UR7, P2 ;  /* 0x0000000718007c0c */ /* 0x000fd60009746670 */
[----:B------:R0:W-:Y:S01]  /*37c0*/  @!P6 STG.E desc[UR10][R4.64+0x18], R85 ;  /* 0x000018550400e986 */ /* 0x0001e2000c10190a */
[----:B------:R-:W-:Y:S02]  /*37d0*/  ISETP.GE.OR P6, PT, R8, UR7, P1 ;  /* 0x0000000708007c0c */ /* 0x000fe40008fc6670 */
[----:B------:R-:W-:-:S11]  /*37e0*/  ISETP.GE.OR P1, PT, R24, UR7, P1 ;  /* 0x0000000718007c0c */ /* 0x000fd60008f26670 */
[----:B------:R0:W-:Y:S01]  /*37f0*/  @!P6 STG.E desc[UR10][R4.64+0x1c], R106 ;  /* 0x00001c6a0400e986 */ /* 0x0001e2000c10190a */
[----:B------:R-:W-:-:S03]  /*3800*/  ISETP.NE.AND P6, PT, R36, RZ, PT ;  /* 0x000000ff2400720c */ /* 0x000fc60003fc5270 */
[----:B------:R0:W-:Y:S01]  /*3810*/  @!P5 STG.E desc[UR10][R6.64], R17 ;  /* 0x000000110600d986 */ /* 0x0001e2000c10190a */
[----:B------:R-:W-:Y:S02]  /*3820*/  ISETP.NE.AND P5, PT, R38, RZ, PT ;  /* 0x000000ff2600720c */ /* 0x000fe40003fa5270 */
[C---:B------:R-:W-:Y:S01]  /*3830*/  ISETP.GE.OR P6, PT, R24.reuse, UR7, P6 ;  /* 0x0000000718007c0c */ /* 0x040fe2000b7c6670 */
[----:B------:R0:W-:Y:S01]  /*3840*/  @!P4 STG.E desc[UR10][R2.64+0x4], R16 ;  /* 0x000004100200c986 */ /* 0x0001e2000c10190a */
[----:B------:R-:W-:-:S03]  /*3850*/  ISETP.GE.OR P5, PT, R24, UR7, P5 ;  /* 0x0000000718007c0c */ /* 0x000fc6000afa6670 */
[----:B------:R0:W-:Y:S04]  /*3860*/  @!P0 STG.E desc[UR10][R2.64+0x8], R71 ;  /* 0x0000084702008986 */ /* 0x0001e8000c10190a */
[----:B------:R0:W-:Y:S04]  /*3870*/  @!P3 STG.E desc[UR10][R2.64+0xc], R70 ;  /* 0x00000c460200b986 */ /* 0x0001e8000c10190a */
[----:B------:R0:W-:Y:S04]  /*3880*/  @!P6 STG.E desc[UR10][R2.64+0x14], R84 ;  /* 0x000014540200e986 */ /* 0x0001e8000c10190a */
[----:B------:R0:W-:Y:S04]  /*3890*/  @!P5 STG.E desc[UR10][R2.64+0x10], R89 ;  /* 0x000010590200d986 */ /* 0x0001e8000c10190a */
[----:B------:R0:W-:Y:S01]  /*38a0*/  @!P2 STG.E desc[UR10][R2.64+0x18], R91 ;  /* 0x0000185b0200a986 */ /* 0x0001e2000c10190a */
[----:B------:R-:W-:Y:S05]  /*38b0*/  @P1 EXIT ;  /* 0x000000000000194d */ /* 0x000fea0003800000 */
[----:B------:R-:W-:Y:S01]  /*38c0*/  STG.E desc[UR10][R2.64+0x1c], R108 ;  /* 0x00001c6c02007986 */ /* 0x000fe2000c10190a */
[----:B------:R-:W-:Y:S05]  /*38d0*/  EXIT ;  /* 0x000000000000794d */ /* 0x000fea0003800000 */
.L_x_6:
[----:B------:R-:W-:-:S00]  /*38e0*/  BRA `(.L_x_6) ;  /* 0xfffffffc00fc7947 */ /* 0x000fc0000383ffff */
[----:B------:R-:W-:-:S00]  /*38f0*/  NOP ;  /* 0x0000000000007918 */ /* 0x000fc00000000000 */
        /* <DEDUP_REMOVED lines=8> */
.L_x_7:


//--------------------- .nv.shared._Z28matrix_multiplication_kernelPKfS0_Pfiii --------------------------
	.section	.nv.shared._Z28matrix_multiplication_kernelPKfS0_Pfiii,"aw",@nobits
	.sectionflags	@""
	.align	16
	.zero		1024


//--------------------- .nv.shared.reserved.0     --------------------------
	.section	.nv.shared.reserved.0,"aw",@nobits
	.weak		__nv_reservedSMEM_offset_0_alias
	.size		__nv_reservedSMEM_offset_0_alias, 0, 64
	.other		__nv_reservedSMEM_offset_0_alias,@"STO_CUDA_RESERVED_SHARED STV_DEFAULT"
__nv_reservedSMEM_offset_0_alias:
	.zero		0
	.zero		64


//--------------------- .nv.constant0._Z28matrix_multiplication_kernelPKfS0_Pfiii --------------------------
	.section	.nv.constant0._Z28matrix_multiplication_kernelPKfS0_Pfiii,"a",@progbits
	.sectionflags	@""
	.align	4
.nv.constant0._Z28matrix_multiplication_kernelPKfS0_Pfiii:
	.zero		932


//--------------------- SYMBOLS --------------------------

	.type		.nv.reservedSmem.offset0,@object
	.size		.nv.reservedSmem.offset0,0x4
	.type		.nv.reservedSmem.cap,@object
	.size		.nv.reservedSmem.cap,0x4
